//
// Generated by NVIDIA NVVM Compiler
//
// Compiler Build ID: CL-36424714
// Cuda compilation tools, release 13.0, V13.0.88
// Based on NVVM 20.0.0
//

.version 9.0
.target sm_100
.address_size 64

	// .globl	_Z18gpu_binarise_copy8PhS_iihhh

.visible .entry _Z18gpu_binarise_copy8PhS_iihhh(
	.param .u64 .ptr .align 1 _Z18gpu_binarise_copy8PhS_iihhh_param_0,
	.param .u64 .ptr .align 1 _Z18gpu_binarise_copy8PhS_iihhh_param_1,
	.param .u32 _Z18gpu_binarise_copy8PhS_iihhh_param_2,
	.param .u32 _Z18gpu_binarise_copy8PhS_iihhh_param_3,
	.param .u8 _Z18gpu_binarise_copy8PhS_iihhh_param_4,
	.param .u8 _Z18gpu_binarise_copy8PhS_iihhh_param_5,
	.param .u8 _Z18gpu_binarise_copy8PhS_iihhh_param_6
)
{
	.reg .pred 	%p<5>;
	.reg .b16 	%rs<6>;
	.reg .b32 	%r<14>;
	.reg .b64 	%rd<8>;

	ld.param.u64 	%rd1, [_Z18gpu_binarise_copy8PhS_iihhh_param_0];
	ld.param.u64 	%rd2, [_Z18gpu_binarise_copy8PhS_iihhh_param_1];
	ld.param.u32 	%r3, [_Z18gpu_binarise_copy8PhS_iihhh_param_2];
	ld.param.u32 	%r4, [_Z18gpu_binarise_copy8PhS_iihhh_param_3];
	ld.param.u8 	%rs1, [_Z18gpu_binarise_copy8PhS_iihhh_param_4];
	ld.param.u8 	%rs2, [_Z18gpu_binarise_copy8PhS_iihhh_param_5];
	ld.param.u8 	%rs3, [_Z18gpu_binarise_copy8PhS_iihhh_param_6];
	mov.u32 	%r6, %ctaid.x;
	mov.u32 	%r7, %ntid.x;
	mov.u32 	%r8, %tid.x;
	mad.lo.s32 	%r1, %r6, %r7, %r8;
	mov.u32 	%r9, %ctaid.y;
	mov.u32 	%r10, %ntid.y;
	mov.u32 	%r11, %tid.y;
	mad.lo.s32 	%r12, %r9, %r10, %r11;
	setp.ge.s32 	%p1, %r1, %r3;
	setp.ge.s32 	%p2, %r12, %r4;
	or.pred  	%p3, %p1, %p2;
	@%p3 bra 	$L__BB0_2;
	cvta.to.global.u64 	%rd3, %rd1;
	cvta.to.global.u64 	%rd4, %rd2;
	mad.lo.s32 	%r13, %r3, %r12, %r1;
	cvt.s64.s32 	%rd5, %r13;
	add.s64 	%rd6, %rd3, %rd5;
	ld.global.u8 	%rs4, [%rd6];
	setp.gt.u16 	%p4, %rs4, %rs1;
	selp.b16 	%rs5, %rs3, %rs2, %p4;
	add.s64 	%rd7, %rd4, %rd5;
	st.global.u8 	[%rd7], %rs5;
$L__BB0_2:
	ret;

}
	// .globl	_Z19gpu_binarise_copy16PsS_iisss
.visible .entry _Z19gpu_binarise_copy16PsS_iisss(
	.param .u64 .ptr .align 1 _Z19gpu_binarise_copy16PsS_iisss_param_0,
	.param .u64 .ptr .align 1 _Z19gpu_binarise_copy16PsS_iisss_param_1,
	.param .u32 _Z19gpu_binarise_copy16PsS_iisss_param_2,
	.param .u32 _Z19gpu_binarise_copy16PsS_iisss_param_3,
	.param .u16 _Z19gpu_binarise_copy16PsS_iisss_param_4,
	.param .u16 _Z19gpu_binarise_copy16PsS_iisss_param_5,
	.param .u16 _Z19gpu_binarise_copy16PsS_iisss_param_6
)
{
	.reg .pred 	%p<5>;
	.reg .b16 	%rs<6>;
	.reg .b32 	%r<14>;
	.reg .b64 	%rd<8>;

	ld.param.u64 	%rd1, [_Z19gpu_binarise_copy16PsS_iisss_param_0];
	ld.param.u64 	%rd2, [_Z19gpu_binarise_copy16PsS_iisss_param_1];
	ld.param.u32 	%r3, [_Z19gpu_binarise_copy16PsS_iisss_param_2];
	ld.param.u32 	%r4, [_Z19gpu_binarise_copy16PsS_iisss_param_3];
	ld.param.u16 	%rs1, [_Z19gpu_binarise_copy16PsS_iisss_param_4];
	ld.param.u16 	%rs2, [_Z19gpu_binarise_copy16PsS_iisss_param_5];
	ld.param.u16 	%rs3, [_Z19gpu_binarise_copy16PsS_iisss_param_6];
	mov.u32 	%r6, %ctaid.x;
	mov.u32 	%r7, %ntid.x;
	mov.u32 	%r8, %tid.x;
	mad.lo.s32 	%r1, %r6, %r7, %r8;
	mov.u32 	%r9, %ctaid.y;
	mov.u32 	%r10, %ntid.y;
	mov.u32 	%r11, %tid.y;
	mad.lo.s32 	%r12, %r9, %r10, %r11;
	setp.ge.s32 	%p1, %r1, %r3;
	setp.ge.s32 	%p2, %r12, %r4;
	or.pred  	%p3, %p1, %p2;
	@%p3 bra 	$L__BB1_2;
	cvta.to.global.u64 	%rd3, %rd1;
	cvta.to.global.u64 	%rd4, %rd2;
	mad.lo.s32 	%r13, %r3, %r12, %r1;
	mul.wide.s32 	%rd5, %r13, 2;
	add.s64 	%rd6, %rd3, %rd5;
	ld.global.u16 	%rs4, [%rd6];
	setp.gt.s16 	%p4, %rs4, %rs1;
	selp.b16 	%rs5, %rs3, %rs2, %p4;
	add.s64 	%rd7, %rd4, %rd5;
	st.global.u16 	[%rd7], %rs5;
$L__BB1_2:
	ret;

}
	// .globl	_Z13gpu_binarise8Phiihhh
.visible .entry _Z13gpu_binarise8Phiihhh(
	.param .u64 .ptr .align 1 _Z13gpu_binarise8Phiihhh_param_0,
	.param .u32 _Z13gpu_binarise8Phiihhh_param_1,
	.param .u32 _Z13gpu_binarise8Phiihhh_param_2,
	.param .u8 _Z13gpu_binarise8Phiihhh_param_3,
	.param .u8 _Z13gpu_binarise8Phiihhh_param_4,
	.param .u8 _Z13gpu_binarise8Phiihhh_param_5
)
{
	.reg .pred 	%p<5>;
	.reg .b16 	%rs<6>;
	.reg .b32 	%r<14>;
	.reg .b64 	%rd<5>;

	ld.param.u64 	%rd1, [_Z13gpu_binarise8Phiihhh_param_0];
	ld.param.u32 	%r3, [_Z13gpu_binarise8Phiihhh_param_1];
	ld.param.u32 	%r4, [_Z13gpu_binarise8Phiihhh_param_2];
	ld.param.u8 	%rs1, [_Z13gpu_binarise8Phiihhh_param_3];
	ld.param.u8 	%rs2, [_Z13gpu_binarise8Phiihhh_param_4];
	ld.param.u8 	%rs3, [_Z13gpu_binarise8Phiihhh_param_5];
	mov.u32 	%r6, %ctaid.x;
	mov.u32 	%r7, %ntid.x;
	mov.u32 	%r8, %tid.x;
	mad.lo.s32 	%r1, %r6, %r7, %r8;
	mov.u32 	%r9, %ctaid.y;
	mov.u32 	%r10, %ntid.y;
	mov.u32 	%r11, %tid.y;
	mad.lo.s32 	%r12, %r9, %r10, %r11;
	setp.ge.s32 	%p1, %r1, %r3;
	setp.ge.s32 	%p2, %r12, %r4;
	or.pred  	%p3, %p1, %p2;
	@%p3 bra 	$L__BB2_2;
	cvta.to.global.u64 	%rd2, %rd1;
	mad.lo.s32 	%r13, %r3, %r12, %r1;
	cvt.s64.s32 	%rd3, %r13;
	add.s64 	%rd4, %rd2, %rd3;
	ld.global.u8 	%rs4, [%rd4];
	setp.gt.u16 	%p4, %rs4, %rs1;
	selp.b16 	%rs5, %rs3, %rs2, %p4;
	st.global.u8 	[%rd4], %rs5;
$L__BB2_2:
	ret;

}
	// .globl	_Z14gpu_binarise16Psiisss
.visible .entry _Z14gpu_binarise16Psiisss(
	.param .u64 .ptr .align 1 _Z14gpu_binarise16Psiisss_param_0,
	.param .u32 _Z14gpu_binarise16Psiisss_param_1,
	.param .u32 _Z14gpu_binarise16Psiisss_param_2,
	.param .u16 _Z14gpu_binarise16Psiisss_param_3,
	.param .u16 _Z14gpu_binarise16Psiisss_param_4,
	.param .u16 _Z14gpu_binarise16Psiisss_param_5
)
{
	.reg .pred 	%p<5>;
	.reg .b16 	%rs<6>;
	.reg .b32 	%r<14>;
	.reg .b64 	%rd<5>;

	ld.param.u64 	%rd1, [_Z14gpu_binarise16Psiisss_param_0];
	ld.param.u32 	%r3, [_Z14gpu_binarise16Psiisss_param_1];
	ld.param.u32 	%r4, [_Z14gpu_binarise16Psiisss_param_2];
	ld.param.u16 	%rs1, [_Z14gpu_binarise16Psiisss_param_3];
	ld.param.u16 	%rs2, [_Z14gpu_binarise16Psiisss_param_4];
	ld.param.u16 	%rs3, [_Z14gpu_binarise16Psiisss_param_5];
	mov.u32 	%r6, %ctaid.x;
	mov.u32 	%r7, %ntid.x;
	mov.u32 	%r8, %tid.x;
	mad.lo.s32 	%r1, %r6, %r7, %r8;
	mov.u32 	%r9, %ctaid.y;
	mov.u32 	%r10, %ntid.y;
	mov.u32 	%r11, %tid.y;
	mad.lo.s32 	%r12, %r9, %r10, %r11;
	setp.ge.s32 	%p1, %r1, %r3;
	setp.ge.s32 	%p2, %r12, %r4;
	or.pred  	%p3, %p1, %p2;
	@%p3 bra 	$L__BB3_2;
	cvta.to.global.u64 	%rd2, %rd1;
	mad.lo.s32 	%r13, %r3, %r12, %r1;
	mul.wide.s32 	%rd3, %r13, 2;
	add.s64 	%rd4, %rd2, %rd3;
	ld.global.u16 	%rs4, [%rd4];
	setp.gt.s16 	%p4, %rs4, %rs1;
	selp.b16 	%rs5, %rs3, %rs2, %p4;
	st.global.u16 	[%rd4], %rs5;
$L__BB3_2:
	ret;

}
	// .globl	_Z10gpu_sobel8Phii
.visible .entry _Z10gpu_sobel8Phii(
	.param .u64 .ptr .align 1 _Z10gpu_sobel8Phii_param_0,
	.param .u32 _Z10gpu_sobel8Phii_param_1,
	.param .u32 _Z10gpu_sobel8Phii_param_2
)
{
	.reg .pred 	%p<9>;
	.reg .b16 	%rs<6>;
	.reg .b32 	%r<44>;
	.reg .b64 	%rd<24>;

	ld.param.u64 	%rd2, [_Z10gpu_sobel8Phii_param_0];
	ld.param.u32 	%r7, [_Z10gpu_sobel8Phii_param_1];
	ld.param.u32 	%r8, [_Z10gpu_sobel8Phii_param_2];
	cvta.to.global.u64 	%rd1, %rd2;
	mov.u32 	%r9, %ctaid.x;
	mov.u32 	%r10, %ntid.x;
	mov.u32 	%r11, %tid.x;
	mad.lo.s32 	%r12, %r9, %r10, %r11;
	mov.u32 	%r13, %ctaid.y;
	mov.u32 	%r14, %ntid.y;
	mov.u32 	%r15, %tid.y;
	mad.lo.s32 	%r16, %r13, %r14, %r15;
	setp.lt.s32 	%p1, %r12, 1;
	add.s32 	%r17, %r7, -1;
	setp.ge.s32 	%p2, %r12, %r17;
	or.pred  	%p3, %p1, %p2;
	setp.eq.s32 	%p4, %r16, 0;
	or.pred  	%p5, %p4, %p3;
	add.s32 	%r18, %r8, -1;
	setp.ge.s32 	%p6, %r16, %r18;
	or.pred  	%p7, %p5, %p6;
	@%p7 bra 	$L__BB4_4;
	mad.lo.s32 	%r3, %r7, %r16, %r12;
	mul.lo.s32 	%r19, %r8, %r16;
	add.s32 	%r20, %r19, %r8;
	cvt.s64.s32 	%rd3, %r20;
	add.s32 	%r21, %r12, -1;
	cvt.u64.u32 	%rd4, %r21;
	add.s64 	%rd5, %rd3, %rd4;
	add.s64 	%rd6, %rd1, %rd5;
	ld.global.u8 	%r22, [%rd6];
	cvt.u64.u32 	%rd7, %r12;
	add.s64 	%rd8, %rd3, %rd7;
	add.s64 	%rd9, %rd1, %rd8;
	ld.global.u8 	%rs1, [%rd9];
	mul.wide.u16 	%r23, %rs1, 2;
	ld.global.u8 	%r24, [%rd9+1];
	add.s32 	%r25, %r16, -1;
	mul.lo.s32 	%r26, %r8, %r25;
	cvt.s64.s32 	%rd10, %r26;
	add.s64 	%rd11, %rd10, %rd4;
	add.s64 	%rd12, %rd1, %rd11;
	ld.global.u8 	%r27, [%rd12];
	add.s64 	%rd13, %rd10, %rd7;
	add.s64 	%rd14, %rd1, %rd13;
	ld.global.u8 	%rs2, [%rd14];
	ld.global.u8 	%r28, [%rd14+1];
	add.s32 	%r29, %r23, %r22;
	add.s32 	%r30, %r29, %r24;
	mul.wide.u16 	%r31, %rs2, 2;
	add.s32 	%r32, %r31, %r27;
	add.s32 	%r33, %r32, %r28;
	sub.s32 	%r34, %r30, %r33;
	cvt.s64.s32 	%rd15, %r19;
	add.s64 	%rd16, %rd15, %rd7;
	add.s64 	%rd17, %rd1, %rd16;
	ld.global.u8 	%rs3, [%rd17+1];
	mul.wide.u16 	%r35, %rs3, 2;
	add.s64 	%rd18, %rd15, %rd4;
	add.s64 	%rd19, %rd1, %rd18;
	ld.global.u8 	%rs4, [%rd19];
	sub.s32 	%r36, %r28, %r27;
	add.s32 	%r37, %r36, %r35;
	add.s32 	%r38, %r37, %r24;
	mul.wide.u16 	%r39, %rs4, 2;
	add.s32 	%r40, %r39, %r22;
	sub.s32 	%r41, %r38, %r40;
	abs.s32 	%r42, %r34;
	abs.s32 	%r43, %r41;
	add.s32 	%r4, %r43, %r42;
	setp.lt.u32 	%p8, %r4, 101;
	@%p8 bra 	$L__BB4_3;
	cvt.s64.s32 	%rd22, %r3;
	add.s64 	%rd23, %rd1, %rd22;
	mov.b16 	%rs5, 100;
	st.global.u8 	[%rd23], %rs5;
	bra.uni 	$L__BB4_4;
$L__BB4_3:
	cvt.s64.s32 	%rd20, %r3;
	add.s64 	%rd21, %rd1, %rd20;
	st.global.u8 	[%rd21], %r4;
$L__BB4_4:
	ret;

}
	// .globl	_Z11gpu_sobel16Psii
.visible .entry _Z11gpu_sobel16Psii(
	.param .u64 .ptr .align 1 _Z11gpu_sobel16Psii_param_0,
	.param .u32 _Z11gpu_sobel16Psii_param_1,
	.param .u32 _Z11gpu_sobel16Psii_param_2
)
{
	.reg .pred 	%p<9>;
	.reg .b16 	%rs<6>;
	.reg .b32 	%r<44>;
	.reg .b64 	%rd<30>;

	ld.param.u64 	%rd2, [_Z11gpu_sobel16Psii_param_0];
	ld.param.u32 	%r7, [_Z11gpu_sobel16Psii_param_1];
	ld.param.u32 	%r8, [_Z11gpu_sobel16Psii_param_2];
	cvta.to.global.u64 	%rd1, %rd2;
	mov.u32 	%r9, %ctaid.x;
	mov.u32 	%r10, %ntid.x;
	mov.u32 	%r11, %tid.x;
	mad.lo.s32 	%r12, %r9, %r10, %r11;
	mov.u32 	%r13, %ctaid.y;
	mov.u32 	%r14, %ntid.y;
	mov.u32 	%r15, %tid.y;
	mad.lo.s32 	%r16, %r13, %r14, %r15;
	setp.lt.s32 	%p1, %r12, 1;
	add.s32 	%r17, %r7, -1;
	setp.ge.s32 	%p2, %r12, %r17;
	or.pred  	%p3, %p1, %p2;
	setp.eq.s32 	%p4, %r16, 0;
	or.pred  	%p5, %p4, %p3;
	add.s32 	%r18, %r8, -1;
	setp.ge.s32 	%p6, %r16, %r18;
	or.pred  	%p7, %p5, %p6;
	@%p7 bra 	$L__BB5_4;
	mad.lo.s32 	%r3, %r7, %r16, %r12;
	mul.lo.s32 	%r19, %r8, %r16;
	add.s32 	%r20, %r19, %r8;
	cvt.s64.s32 	%rd3, %r20;
	add.s32 	%r21, %r12, -1;
	cvt.u64.u32 	%rd4, %r21;
	add.s64 	%rd5, %rd3, %rd4;
	shl.b64 	%rd6, %rd5, 1;
	add.s64 	%rd7, %rd1, %rd6;
	ld.global.s16 	%r22, [%rd7];
	cvt.u64.u32 	%rd8, %r12;
	add.s64 	%rd9, %rd3, %rd8;
	shl.b64 	%rd10, %rd9, 1;
	add.s64 	%rd11, %rd1, %rd10;
	ld.global.u16 	%rs1, [%rd11];
	mul.wide.s16 	%r23, %rs1, 2;
	ld.global.s16 	%r24, [%rd11+2];
	add.s32 	%r25, %r16, -1;
	mul.lo.s32 	%r26, %r8, %r25;
	cvt.s64.s32 	%rd12, %r26;
	add.s64 	%rd13, %rd12, %rd4;
	shl.b64 	%rd14, %rd13, 1;
	add.s64 	%rd15, %rd1, %rd14;
	ld.global.s16 	%r27, [%rd15];
	add.s64 	%rd16, %rd12, %rd8;
	shl.b64 	%rd17, %rd16, 1;
	add.s64 	%rd18, %rd1, %rd17;
	ld.global.u16 	%rs2, [%rd18];
	ld.global.s16 	%r28, [%rd18+2];
	add.s32 	%r29, %r23, %r22;
	add.s32 	%r30, %r29, %r24;
	mul.wide.s16 	%r31, %rs2, 2;
	add.s32 	%r32, %r31, %r27;
	add.s32 	%r33, %r32, %r28;
	sub.s32 	%r34, %r30, %r33;
	cvt.s64.s32 	%rd19, %r19;
	add.s64 	%rd20, %rd19, %rd8;
	shl.b64 	%rd21, %rd20, 1;
	add.s64 	%rd22, %rd1, %rd21;
	ld.global.u16 	%rs3, [%rd22+2];
	mul.wide.s16 	%r35, %rs3, 2;
	add.s64 	%rd23, %rd19, %rd4;
	shl.b64 	%rd24, %rd23, 1;
	add.s64 	%rd25, %rd1, %rd24;
	ld.global.u16 	%rs4, [%rd25];
	sub.s32 	%r36, %r28, %r27;
	add.s32 	%r37, %r36, %r35;
	add.s32 	%r38, %r37, %r24;
	mul.wide.s16 	%r39, %rs4, 2;
	add.s32 	%r40, %r39, %r22;
	sub.s32 	%r41, %r38, %r40;
	abs.s32 	%r42, %r34;
	abs.s32 	%r43, %r41;
	add.s32 	%r4, %r43, %r42;
	setp.lt.u32 	%p8, %r4, 101;
	@%p8 bra 	$L__BB5_3;
	mul.wide.s32 	%rd28, %r3, 2;
	add.s64 	%rd29, %rd1, %rd28;
	mov.b16 	%rs5, 100;
	st.global.u16 	[%rd29], %rs5;
	bra.uni 	$L__BB5_4;
$L__BB5_3:
	mul.wide.s32 	%rd26, %r3, 2;
	add.s64 	%rd27, %rd1, %rd26;
	st.global.u16 	[%rd27], %r4;
$L__BB5_4:
	ret;

}


// ===== COMPILED SASS (sm_100) =====

	.target	sm_100

	.elftype	@"ET_EXEC"


//--------------------- .note.nv.tkinfo           --------------------------
	.section	.note.nv.tkinfo,"",@"SHT_NOTE"
	.sectionflags	@"SHF_NOTE_NV_TKINFO"
	.tkinfo
        /*0018*/ 	.word	0x00000002
        /*0030*/ 	.string	""
        /*0030*/ 	.string	"ptxas"
        /*0030*/ 	.string	"Cuda compilation tools, release 13.0, V13.0.88"
        /*0030*/ 	.string	"Build cuda_13.0.r13.0/compiler.36424714_0"
        /*0030*/ 	.string	"-arch sm_100 -m 64 "



//--------------------- .note.nv.cuinfo           --------------------------
	.section	.note.nv.cuinfo,"",@"SHT_NOTE"
	.sectionflags	@"SHF_NOTE_NV_CUINFO"
        /*0018*/ 	.short	0x0002
        /*001a*/ 	.short	0x0064
        /*001c*/ 	.short	0x0082
	.zero		2


//--------------------- .nv.info                  --------------------------
	.section	.nv.info,"",@"SHT_CUDA_INFO"
	.align	4


	//----- nvinfo : EIATTR_REGCOUNT
	.align		4
        /*0000*/ 	.byte	0x04, 0x2f
        /*0002*/ 	.short	(.L_1 - .L_0)
	.align		4
.L_0:
        /*0004*/ 	.word	index@(_Z18gpu_binarise_copy8PhS_iihhh)
        /*0008*/ 	.word	0x0000000a


	//----- nvinfo : EIATTR_FRAME_SIZE
	.align		4
.L_1:
        /*000c*/ 	.byte	0x04, 0x11
        /*000e*/ 	.short	(.L_3 - .L_2)
	.align		4
.L_2:
        /*0010*/ 	.word	index@(_Z18gpu_binarise_copy8PhS_iihhh)
        /*0014*/ 	.word	0x00000000


	//----- nvinfo : EIATTR_REGCOUNT
	.align		4
.L_3:
        /*0018*/ 	.byte	0x04, 0x2f
        /*001a*/ 	.short	(.L_5 - .L_4)
	.align		4
.L_4:
        /*001c*/ 	.word	index@(_Z19gpu_binarise_copy16PsS_iisss)
        /*0020*/ 	.word	0x0000000a


	//----- nvinfo : EIATTR_FRAME_SIZE
	.align		4
.L_5:
        /*0024*/ 	.byte	0x04, 0x11
        /*0026*/ 	.short	(.L_7 - .L_6)
	.align		4
.L_6:
        /*0028*/ 	.word	index@(_Z19gpu_binarise_copy16PsS_iisss)
        /*002c*/ 	.word	0x00000000


	//----- nvinfo : EIATTR_REGCOUNT
	.align		4
.L_7:
        /*0030*/ 	.byte	0x04, 0x2f
        /*0032*/ 	.short	(.L_9 - .L_8)
	.align		4
.L_8:
        /*0034*/ 	.word	index@(_Z13gpu_binarise8Phiihhh)
        /*0038*/ 	.word	0x00000008


	//----- nvinfo : EIATTR_FRAME_SIZE
	.align		4
.L_9:
        /*003c*/ 	.byte	0x04, 0x11
        /*003e*/ 	.short	(.L_11 - .L_10)
	.align		4
.L_10:
        /*0040*/ 	.word	index@(_Z13gpu_binarise8Phiihhh)
        /*0044*/ 	.word	0x00000000


	//----- nvinfo : EIATTR_REGCOUNT
	.align		4
.L_11:
        /*0048*/ 	.byte	0x04, 0x2f
        /*004a*/ 	.short	(.L_13 - .L_12)
	.align		4
.L_12:
        /*004c*/ 	.word	index@(_Z14gpu_binarise16Psiisss)
        /*0050*/ 	.word	0x00000008


	//----- nvinfo : EIATTR_FRAME_SIZE
	.align		4
.L_13:
        /*0054*/ 	.byte	0x04, 0x11
        /*0056*/ 	.short	(.L_15 - .L_14)
	.align		4
.L_14:
        /*0058*/ 	.word	index@(_Z14gpu_binarise16Psiisss)
        /*005c*/ 	.word	0x00000000


	//----- nvinfo : EIATTR_REGCOUNT
	.align		4
.L_15:
        /*0060*/ 	.byte	0x04, 0x2f
        /*0062*/ 	.short	(.L_17 - .L_16)
	.align		4
.L_16:
        /*0064*/ 	.word	index@(_Z10gpu_sobel8Phii)
        /*0068*/ 	.word	0x00000016


	//----- nvinfo : EIATTR_FRAME_SIZE
	.align		4
.L_17:
        /*006c*/ 	.byte	0x04, 0x11
        /*006e*/ 	.short	(.L_19 - .L_18)
	.align		4
.L_18:
        /*0070*/ 	.word	index@(_Z10gpu_sobel8Phii)
        /*0074*/ 	.word	0x00000000


	//----- nvinfo : EIATTR_REGCOUNT
	.align		4
.L_19:
        /*0078*/ 	.byte	0x04, 0x2f
        /*007a*/ 	.short	(.L_21 - .L_20)
	.align		4
.L_20:
        /*007c*/ 	.word	index@(_Z11gpu_sobel16Psii)
        /*0080*/ 	.word	0x00000017


	//----- nvinfo : EIATTR_FRAME_SIZE
	.align		4
.L_21:
        /*0084*/ 	.byte	0x04, 0x11
        /*0086*/ 	.short	(.L_23 - .L_22)
	.align		4
.L_22:
        /*0088*/ 	.word	index@(_Z11gpu_sobel16Psii)
        /*008c*/ 	.word	0x00000000


	//----- nvinfo : EIATTR_MIN_STACK_SIZE
	.align		4
.L_23:
        /*0090*/ 	.byte	0x04, 0x12
        /*0092*/ 	.short	(.L_25 - .L_24)
	.align		4
.L_24:
        /*0094*/ 	.word	index@(_Z11gpu_sobel16Psii)
        /*0098*/ 	.word	0x00000000


	//----- nvinfo : EIATTR_MIN_STACK_SIZE
	.align		4
.L_25:
        /*009c*/ 	.byte	0x04, 0x12
        /*009e*/ 	.short	(.L_27 - .L_26)
	.align		4
.L_26:
        /*00a0*/ 	.word	index@(_Z10gpu_sobel8Phii)
        /*00a4*/ 	.word	0x00000000


	//----- nvinfo : EIATTR_MIN_STACK_SIZE
	.align		4
.L_27:
        /*00a8*/ 	.byte	0x04, 0x12
        /*00aa*/ 	.short	(.L_29 - .L_28)
	.align		4
.L_28:
        /*00ac*/ 	.word	index@(_Z14gpu_binarise16Psiisss)
        /*00b0*/ 	.word	0x00000000


	//----- nvinfo : EIATTR_MIN_STACK_SIZE
	.align		4
.L_29:
        /*00b4*/ 	.byte	0x04, 0x12
        /*00b6*/ 	.short	(.L_31 - .L_30)
	.align		4
.L_30:
        /*00b8*/ 	.word	index@(_Z13gpu_binarise8Phiihhh)
        /*00bc*/ 	.word	0x00000000


	//----- nvinfo : EIATTR_MIN_STACK_SIZE
	.align		4
.L_31:
        /*00c0*/ 	.byte	0x04, 0x12
        /*00c2*/ 	.short	(.L_33 - .L_32)
	.align		4
.L_32:
        /*00c4*/ 	.word	index@(_Z19gpu_binarise_copy16PsS_iisss)
        /*00c8*/ 	.word	0x00000000


	//----- nvinfo : EIATTR_MIN_STACK_SIZE
	.align		4
.L_33:
        /*00cc*/ 	.byte	0x04, 0x12
        /*00ce*/ 	.short	(.L_35 - .L_34)
	.align		4
.L_34:
        /*00d0*/ 	.word	index@(_Z18gpu_binarise_copy8PhS_iihhh)
        /*00d4*/ 	.word	0x00000000
.L_35:


//--------------------- .nv.compat                --------------------------
	.section	.nv.compat,"",@"SHT_CUDA_COMPAT_INFO"
	.align	4
        /*0000*/ 	.byte	0x02, 0x09, 0x00, 0x00, 0x02, 0x02, 0x01, 0x00, 0x02, 0x05, 0x05, 0x00, 0x03, 0x07, 0x01, 0x01
        /*0010*/ 	.byte	0x02, 0x03, 0x00, 0x00, 0x02, 0x06, 0x01, 0x00, 0x04, 0x0b, 0x08, 0x00, 0x09, 0x00, 0x00, 0x00
        /*0020*/ 	.byte	0x00, 0x00, 0x00, 0x00


//--------------------- .nv.info._Z11gpu_sobel16Psii --------------------------
	.section	.nv.info._Z11gpu_sobel16Psii,"",@"SHT_CUDA_INFO"
	.sectionflags	@""
	.align	4


	//----- nvinfo : EIATTR_CUDA_API_VERSION
	.align		4
        /*0000*/ 	.byte	0x04, 0x37
        /*0002*/ 	.short	(.L_37 - .L_36)
.L_36:
        /*0004*/ 	.word	0x00000082


	//----- nvinfo : EIATTR_KPARAM_INFO
	.align		4
.L_37:
        /*0008*/ 	.byte	0x04, 0x17
        /*000a*/ 	.short	(.L_39 - .L_38)
.L_38:
        /*000c*/ 	.word	0x00000000
        /*0010*/ 	.short	0x0002
        /*0012*/ 	.short	0x000c
        /*0014*/ 	.byte	0x00, 0xf0, 0x11, 0x00


	//----- nvinfo : EIATTR_KPARAM_INFO
	.align		4
.L_39:
        /*0018*/ 	.byte	0x04, 0x17
        /*001a*/ 	.short	(.L_41 - .L_40)
.L_40:
        /*001c*/ 	.word	0x00000000
        /*0020*/ 	.short	0x0001
        /*0022*/ 	.short	0x0008
        /*0024*/ 	.byte	0x00, 0xf0, 0x11, 0x00


	//----- nvinfo : EIATTR_KPARAM_INFO
	.align		4
.L_41:
        /*0028*/ 	.byte	0x04, 0x17
        /*002a*/ 	.short	(.L_43 - .L_42)
.L_42:
        /*002c*/ 	.word	0x00000000
        /*0030*/ 	.short	0x0000
        /*0032*/ 	.short	0x0000
        /*0034*/ 	.byte	0x00, 0xf5, 0x21, 0x00


	//----- nvinfo : EIATTR_SPARSE_MMA_MASK
	.align		4
.L_43:
        /*0038*/ 	.byte	0x03, 0x50
        /*003a*/ 	.short	0x0000


	//----- nvinfo : EIATTR_MAXREG_COUNT
	.align		4
        /*003c*/ 	.byte	0x03, 0x1b
        /*003e*/ 	.short	0x00ff


	//----- nvinfo : EIATTR_MERCURY_ISA_VERSION
	.align		4
        /*0040*/ 	.byte	0x03, 0x5f
        /*0042*/ 	.short	0x0101


	//----- nvinfo : EIATTR_VRC_CTA_INIT_COUNT
	.align		4
        /*0044*/ 	.byte	0x02, 0x4a
	.zero		1
	.zero		1


	//----- nvinfo : EIATTR_EXIT_INSTR_OFFSETS
	.align		4
        /*0048*/ 	.byte	0x04, 0x1c
        /*004a*/ 	.short	(.L_45 - .L_44)


	//   ....[0]....
.L_44:
        /*004c*/ 	.word	0x00000100


	//   ....[1]....
        /*0050*/ 	.word	0x00000510


	//   ....[2]....
        /*0054*/ 	.word	0x00000550


	//----- nvinfo : EIATTR_CBANK_PARAM_SIZE
	.align		4
.L_45:
        /*0058*/ 	.byte	0x03, 0x19
        /*005a*/ 	.short	0x0010


	//----- nvinfo : EIATTR_PARAM_CBANK
	.align		4
        /*005c*/ 	.byte	0x04, 0x0a
        /*005e*/ 	.short	(.L_47 - .L_46)
	.align		4
.L_46:
        /*0060*/ 	.word	index@(.nv.constant0._Z11gpu_sobel16Psii)
        /*0064*/ 	.short	0x0380
        /*0066*/ 	.short	0x0010


	//----- nvinfo : EIATTR_SW_WAR
	.align		4
.L_47:
        /*0068*/ 	.byte	0x04, 0x36
        /*006a*/ 	.short	(.L_49 - .L_48)
.L_48:
        /*006c*/ 	.word	0x00000008
.L_49:


//--------------------- .nv.info._Z10gpu_sobel8Phii --------------------------
	.section	.nv.info._Z10gpu_sobel8Phii,"",@"SHT_CUDA_INFO"
	.sectionflags	@""
	.align	4


	//----- nvinfo : EIATTR_CUDA_API_VERSION
	.align		4
        /*0000*/ 	.byte	0x04, 0x37
        /*0002*/ 	.short	(.L_51 - .L_50)
.L_50:
        /*0004*/ 	.word	0x00000082


	//----- nvinfo : EIATTR_KPARAM_INFO
	.align		4
.L_51:
        /*0008*/ 	.byte	0x04, 0x17
        /*000a*/ 	.short	(.L_53 - .L_52)
.L_52:
        /*000c*/ 	.word	0x00000000
        /*0010*/ 	.short	0x0002
        /*0012*/ 	.short	0x000c
        /*0014*/ 	.byte	0x00, 0xf0, 0x11, 0x00


	//----- nvinfo : EIATTR_KPARAM_INFO
	.align		4
.L_53:
        /*0018*/ 	.byte	0x04, 0x17
        /*001a*/ 	.short	(.L_55 - .L_54)
.L_54:
        /*001c*/ 	.word	0x00000000
        /*0020*/ 	.short	0x0001
        /*0022*/ 	.short	0x0008
        /*0024*/ 	.byte	0x00, 0xf0, 0x11, 0x00


	//----- nvinfo : EIATTR_KPARAM_INFO
	.align		4
.L_55:
        /*0028*/ 	.byte	0x04, 0x17
        /*002a*/ 	.short	(.L_57 - .L_56)
.L_56:
        /*002c*/ 	.word	0x00000000
        /*0030*/ 	.short	0x0000
        /*0032*/ 	.short	0x0000
        /*0034*/ 	.byte	0x00, 0xf5, 0x21, 0x00


	//----- nvinfo : EIATTR_SPARSE_MMA_MASK
	.align		4
.L_57:
        /*0038*/ 	.byte	0x03, 0x50
        /*003a*/ 	.short	0x0000


	//----- nvinfo : EIATTR_MAXREG_COUNT
	.align		4
        /*003c*/ 	.byte	0x03, 0x1b
        /*003e*/ 	.short	0x00ff


	//----- nvinfo : EIATTR_MERCURY_ISA_VERSION
	.align		4
        /*0040*/ 	.byte	0x03, 0x5f
        /*0042*/ 	.short	0x0101


	//----- nvinfo : EIATTR_VRC_CTA_INIT_COUNT
	.align		4
        /*0044*/ 	.byte	0x02, 0x4a
	.zero		1
	.zero		1


	//----- nvinfo : EIATTR_EXIT_INSTR_OFFSETS
	.align		4
        /*0048*/ 	.byte	0x04, 0x1c
        /*004a*/ 	.short	(.L_59 - .L_58)


	//   ....[0]....
.L_58:
        /*004c*/ 	.word	0x00000100


	//   ....[1]....
        /*0050*/ 	.word	0x00000410


	//   ....[2]....
        /*0054*/ 	.word	0x00000450


	//----- nvinfo : EIATTR_CBANK_PARAM_SIZE
	.align		4
.L_59:
        /*0058*/ 	.byte	0x03, 0x19
        /*005a*/ 	.short	0x0010


	//----- nvinfo : EIATTR_PARAM_CBANK
	.align		4
        /*005c*/ 	.byte	0x04, 0x0a
        /*005e*/ 	.short	(.L_61 - .L_60)
	.align		4
.L_60:
        /*0060*/ 	.word	index@(.nv.constant0._Z10gpu_sobel8Phii)
        /*0064*/ 	.short	0x0380
        /*0066*/ 	.short	0x0010


	//----- nvinfo : EIATTR_SW_WAR
	.align		4
.L_61:
        /*0068*/ 	.byte	0x04, 0x36
        /*006a*/ 	.short	(.L_63 - .L_62)
.L_62:
        /*006c*/ 	.word	0x00000008
.L_63:


//--------------------- .nv.info._Z14gpu_binarise16Psiisss --------------------------
	.section	.nv.info._Z14gpu_binarise16Psiisss,"",@"SHT_CUDA_INFO"
	.sectionflags	@""
	.align	4


	//----- nvinfo : EIATTR_CUDA_API_VERSION
	.align		4
        /*0000*/ 	.byte	0x04, 0x37
        /*0002*/ 	.short	(.L_65 - .L_64)
.L_64:
        /*0004*/ 	.word	0x00000082


	//----- nvinfo : EIATTR_KPARAM_INFO
	.align		4
.L_65:
        /*0008*/ 	.byte	0x04, 0x17
        /*000a*/ 	.short	(.L_67 - .L_66)
.L_66:
        /*000c*/ 	.word	0x00000000
        /*0010*/ 	.short	0x0005
        /*0012*/ 	.short	0x0014
        /*0014*/ 	.byte	0x00, 0xf0, 0x09, 0x00


	//----- nvinfo : EIATTR_KPARAM_INFO
	.align		4
.L_67:
        /*0018*/ 	.byte	0x04, 0x17
        /*001a*/ 	.short	(.L_69 - .L_68)
.L_68:
        /*001c*/ 	.word	0x00000000
        /*0020*/ 	.short	0x0004
        /*0022*/ 	.short	0x0012
        /*0024*/ 	.byte	0x00, 0xf0, 0x09, 0x00


	//----- nvinfo : EIATTR_KPARAM_INFO
	.align		4
.L_69:
        /*0028*/ 	.byte	0x04, 0x17
        /*002a*/ 	.short	(.L_71 - .L_70)
.L_70:
        /*002c*/ 	.word	0x00000000
        /*0030*/ 	.short	0x0003
        /*0032*/ 	.short	0x0010
        /*0034*/ 	.byte	0x00, 0xf0, 0x09, 0x00


	//----- nvinfo : EIATTR_KPARAM_INFO
	.align		4
.L_71:
        /*0038*/ 	.byte	0x04, 0x17
        /*003a*/ 	.short	(.L_73 - .L_72)
.L_72:
        /*003c*/ 	.word	0x00000000
        /*0040*/ 	.short	0x0002
        /*0042*/ 	.short	0x000c
        /*0044*/ 	.byte	0x00, 0xf0, 0x11, 0x00


	//----- nvinfo : EIATTR_KPARAM_INFO
	.align		4
.L_73:
        /*0048*/ 	.byte	0x04, 0x17
        /*004a*/ 	.short	(.L_75 - .L_74)
.L_74:
        /*004c*/ 	.word	0x00000000
        /*0050*/ 	.short	0x0001
        /*0052*/ 	.short	0x0008
        /*0054*/ 	.byte	0x00, 0xf0, 0x11, 0x00


	//----- nvinfo : EIATTR_KPARAM_INFO
	.align		4
.L_75:
        /*0058*/ 	.byte	0x04, 0x17
        /*005a*/ 	.short	(.L_77 - .L_76)
.L_76:
        /*005c*/ 	.word	0x00000000
        /*0060*/ 	.short	0x0000
        /*0062*/ 	.short	0x0000
        /*0064*/ 	.byte	0x00, 0xf5, 0x21, 0x00


	//----- nvinfo : EIATTR_SPARSE_MMA_MASK
	.align		4
.L_77:
        /*0068*/ 	.byte	0x03, 0x50
        /*006a*/ 	.short	0x0000


	//----- nvinfo : EIATTR_MAXREG_COUNT
	.align		4
        /*006c*/ 	.byte	0x03, 0x1b
        /*006e*/ 	.short	0x00ff


	//----- nvinfo : EIATTR_MERCURY_ISA_VERSION
	.align		4
        /*0070*/ 	.byte	0x03, 0x5f
        /*0072*/ 	.short	0x0101


	//----- nvinfo : EIATTR_VRC_CTA_INIT_COUNT
	.align		4
        /*0074*/ 	.byte	0x02, 0x4a
	.zero		1
	.zero		1


	//----- nvinfo : EIATTR_EXIT_INSTR_OFFSETS
	.align		4
        /*0078*/ 	.byte	0x04, 0x1c
        /*007a*/ 	.short	(.L_79 - .L_78)


	//   ....[0]....
.L_78:
        /*007c*/ 	.word	0x000000c0


	//   ....[1]....
        /*0080*/ 	.word	0x000001a0


	//----- nvinfo : EIATTR_CBANK_PARAM_SIZE
	.align		4
.L_79:
        /*0084*/ 	.byte	0x03, 0x19
        /*0086*/ 	.short	0x0016


	//----- nvinfo : EIATTR_PARAM_CBANK
	.align		4
        /*0088*/ 	.byte	0x04, 0x0a
        /*008a*/ 	.short	(.L_81 - .L_80)
	.align		4
.L_80:
        /*008c*/ 	.word	index@(.nv.constant0._Z14gpu_binarise16Psiisss)
        /*0090*/ 	.short	0x0380
        /*0092*/ 	.short	0x0016


	//----- nvinfo : EIATTR_SW_WAR
	.align		4
.L_81:
        /*0094*/ 	.byte	0x04, 0x36
        /*0096*/ 	.short	(.L_83 - .L_82)
.L_82:
        /*0098*/ 	.word	0x00000008
.L_83:


//--------------------- .nv.info._Z13gpu_binarise8Phiihhh --------------------------
	.section	.nv.info._Z13gpu_binarise8Phiihhh,"",@"SHT_CUDA_INFO"
	.sectionflags	@""
	.align	4


	//----- nvinfo : EIATTR_CUDA_API_VERSION
	.align		4
        /*0000*/ 	.byte	0x04, 0x37
        /*0002*/ 	.short	(.L_85 - .L_84)
.L_84:
        /*0004*/ 	.word	0x00000082


	//----- nvinfo : EIATTR_KPARAM_INFO
	.align		4
.L_85:
        /*0008*/ 	.byte	0x04, 0x17
        /*000a*/ 	.short	(.L_87 - .L_86)
.L_86:
        /*000c*/ 	.word	0x00000000
        /*0010*/ 	.short	0x0005
        /*0012*/ 	.short	0x0012
        /*0014*/ 	.byte	0x00, 0xf0, 0x05, 0x00


	//----- nvinfo : EIATTR_KPARAM_INFO
	.align		4
.L_87:
        /*0018*/ 	.byte	0x04, 0x17
        /*001a*/ 	.short	(.L_89 - .L_88)
.L_88:
        /*001c*/ 	.word	0x00000000
        /*0020*/ 	.short	0x0004
        /*0022*/ 	.short	0x0011
        /*0024*/ 	.byte	0x00, 0xf0, 0x05, 0x00


	//----- nvinfo : EIATTR_KPARAM_INFO
	.align		4
.L_89:
        /*0028*/ 	.byte	0x04, 0x17
        /*002a*/ 	.short	(.L_91 - .L_90)
.L_90:
        /*002c*/ 	.word	0x00000000
        /*0030*/ 	.short	0x0003
        /*0032*/ 	.short	0x0010
        /*0034*/ 	.byte	0x00, 0xf0, 0x05, 0x00


	//----- nvinfo : EIATTR_KPARAM_INFO
	.align		4
.L_91:
        /*0038*/ 	.byte	0x04, 0x17
        /*003a*/ 	.short	(.L_93 - .L_92)
.L_92:
        /*003c*/ 	.word	0x00000000
        /*0040*/ 	.short	0x0002
        /*0042*/ 	.short	0x000c
        /*0044*/ 	.byte	0x00, 0xf0, 0x11, 0x00


	//----- nvinfo : EIATTR_KPARAM_INFO
	.align		4
.L_93:
        /*0048*/ 	.byte	0x04, 0x17
        /*004a*/ 	.short	(.L_95 - .L_94)
.L_94:
        /*004c*/ 	.word	0x00000000
        /*0050*/ 	.short	0x0001
        /*0052*/ 	.short	0x0008
        /*0054*/ 	.byte	0x00, 0xf0, 0x11, 0x00


	//----- nvinfo : EIATTR_KPARAM_INFO
	.align		4
.L_95:
        /*0058*/ 	.byte	0x04, 0x17
        /*005a*/ 	.short	(.L_97 - .L_96)
.L_96:
        /*005c*/ 	.word	0x00000000
        /*0060*/ 	.short	0x0000
        /*0062*/ 	.short	0x0000
        /*0064*/ 	.byte	0x00, 0xf5, 0x21, 0x00


	//----- nvinfo : EIATTR_SPARSE_MMA_MASK
	.align		4
.L_97:
        /*0068*/ 	.byte	0x03, 0x50
        /*006a*/ 	.short	0x0000


	//----- nvinfo : EIATTR_MAXREG_COUNT
	.align		4
        /*006c*/ 	.byte	0x03, 0x1b
        /*006e*/ 	.short	0x00ff


	//----- nvinfo : EIATTR_MERCURY_ISA_VERSION
	.align		4
        /*0070*/ 	.byte	0x03, 0x5f
        /*0072*/ 	.short	0x0101


	//----- nvinfo : EIATTR_VRC_CTA_INIT_COUNT
	.align		4
        /*0074*/ 	.byte	0x02, 0x4a
	.zero		1
	.zero		1


	//----- nvinfo : EIATTR_EXIT_INSTR_OFFSETS
	.align		4
        /*0078*/ 	.byte	0x04, 0x1c
        /*007a*/ 	.short	(.L_99 - .L_98)


	//   ....[0]....
.L_98:
        /*007c*/ 	.word	0x000000c0


	//   ....[1]....
        /*0080*/ 	.word	0x00000190


	//----- nvinfo : EIATTR_CBANK_PARAM_SIZE
	.align		4
.L_99:
        /*0084*/ 	.byte	0x03, 0x19
        /*0086*/ 	.short	0x0013


	//----- nvinfo : EIATTR_PARAM_CBANK
	.align		4
        /*0088*/ 	.byte	0x04, 0x0a
        /*008a*/ 	.short	(.L_101 - .L_100)
	.align		4
.L_100:
        /*008c*/ 	.word	index@(.nv.constant0._Z13gpu_binarise8Phiihhh)
        /*0090*/ 	.short	0x0380
        /*0092*/ 	.short	0x0013


	//----- nvinfo : EIATTR_SW_WAR
	.align		4
.L_101:
        /*0094*/ 	.byte	0x04, 0x36
        /*0096*/ 	.short	(.L_103 - .L_102)
.L_102:
        /*0098*/ 	.word	0x00000008
.L_103:


//--------------------- .nv.info._Z19gpu_binarise_copy16PsS_iisss --------------------------
	.section	.nv.info._Z19gpu_binarise_copy16PsS_iisss,"",@"SHT_CUDA_INFO"
	.sectionflags	@""
	.align	4


	//----- nvinfo : EIATTR_CUDA_API_VERSION
	.align		4
        /*0000*/ 	.byte	0x04, 0x37
        /*0002*/ 	.short	(.L_105 - .L_104)
.L_104:
        /*0004*/ 	.word	0x00000082


	//----- nvinfo : EIATTR_KPARAM_INFO
	.align		4
.L_105:
        /*0008*/ 	.byte	0x04, 0x17
        /*000a*/ 	.short	(.L_107 - .L_106)
.L_106:
        /*000c*/ 	.word	0x00000000
        /*0010*/ 	.short	0x0006
        /*0012*/ 	.short	0x001c
        /*0014*/ 	.byte	0x00, 0xf0, 0x09, 0x00


	//----- nvinfo : EIATTR_KPARAM_INFO
	.align		4
.L_107:
        /*0018*/ 	.byte	0x04, 0x17
        /*001a*/ 	.short	(.L_109 - .L_108)
.L_108:
        /*001c*/ 	.word	0x00000000
        /*0020*/ 	.short	0x0005
        /*0022*/ 	.short	0x001a
        /*0024*/ 	.byte	0x00, 0xf0, 0x09, 0x00


	//----- nvinfo : EIATTR_KPARAM_INFO
	.align		4
.L_109:
        /*0028*/ 	.byte	0x04, 0x17
        /*002a*/ 	.short	(.L_111 - .L_110)
.L_110:
        /*002c*/ 	.word	0x00000000
        /*0030*/ 	.short	0x0004
        /*0032*/ 	.short	0x0018
        /*0034*/ 	.byte	0x00, 0xf0, 0x09, 0x00


	//----- nvinfo : EIATTR_KPARAM_INFO
	.align		4
.L_111:
        /*0038*/ 	.byte	0x04, 0x17
        /*003a*/ 	.short	(.L_113 - .L_112)
.L_112:
        /*003c*/ 	.word	0x00000000
        /*0040*/ 	.short	0x0003
        /*0042*/ 	.short	0x0014
        /*0044*/ 	.byte	0x00, 0xf0, 0x11, 0x00


	//----- nvinfo : EIATTR_KPARAM_INFO
	.align		4
.L_113:
        /*0048*/ 	.byte	0x04, 0x17
        /*004a*/ 	.short	(.L_115 - .L_114)
.L_114:
        /*004c*/ 	.word	0x00000000
        /*0050*/ 	.short	0x0002
        /*0052*/ 	.short	0x0010
        /*0054*/ 	.byte	0x00, 0xf0, 0x11, 0x00


	//----- nvinfo : EIATTR_KPARAM_INFO
	.align		4
.L_115:
        /*0058*/ 	.byte	0x04, 0x17
        /*005a*/ 	.short	(.L_117 - .L_116)
.L_116:
        /*005c*/ 	.word	0x00000000
        /*0060*/ 	.short	0x0001
        /*0062*/ 	.short	0x0008
        /*0064*/ 	.byte	0x00, 0xf5, 0x21, 0x00


	//----- nvinfo : EIATTR_KPARAM_INFO
	.align		4
.L_117:
        /*0068*/ 	.byte	0x04, 0x17
        /*006a*/ 	.short	(.L_119 - .L_118)
.L_118:
        /*006c*/ 	.word	0x00000000
        /*0070*/ 	.short	0x0000
        /*0072*/ 	.short	0x0000
        /*0074*/ 	.byte	0x00, 0xf5, 0x21, 0x00


	//----- nvinfo : EIATTR_SPARSE_MMA_MASK
	.align		4
.L_119:
        /*0078*/ 	.byte	0x03, 0x50
        /*007a*/ 	.short	0x0000


	//----- nvinfo : EIATTR_MAXREG_COUNT
	.align		4
        /*007c*/ 	.byte	0x03, 0x1b
        /*007e*/ 	.short	0x00ff


	//----- nvinfo : EIATTR_MERCURY_ISA_VERSION
	.align		4
        /*0080*/ 	.byte	0x03, 0x5f
        /*0082*/ 	.short	0x0101


	//----- nvinfo : EIATTR_VRC_CTA_INIT_COUNT
	.align		4
        /*0084*/ 	.byte	0x02, 0x4a
	.zero		1
	.zero		1


	//----- nvinfo : EIATTR_EXIT_INSTR_OFFSETS
	.align		4
        /*0088*/ 	.byte	0x04, 0x1c
        /*008a*/ 	.short	(.L_121 - .L_120)


	//   ....[0]....
.L_120:
        /*008c*/ 	.word	0x000000c0


	//   ....[1]....
        /*0090*/ 	.word	0x000001c0


	//----- nvinfo : EIATTR_CBANK_PARAM_SIZE
	.align		4
.L_121:
        /*0094*/ 	.byte	0x03, 0x19
        /*0096*/ 	.short	0x001e


	//----- nvinfo : EIATTR_PARAM_CBANK
	.align		4
        /*0098*/ 	.byte	0x04, 0x0a
        /*009a*/ 	.short	(.L_123 - .L_122)
	.align		4
.L_122:
        /*009c*/ 	.word	index@(.nv.constant0._Z19gpu_binarise_copy16PsS_iisss)
        /*00a0*/ 	.short	0x0380
        /*00a2*/ 	.short	0x001e


	//----- nvinfo : EIATTR_SW_WAR
	.align		4
.L_123:
        /*00a4*/ 	.byte	0x04, 0x36
        /*00a6*/ 	.short	(.L_125 - .L_124)
.L_124:
        /*00a8*/ 	.word	0x00000008
.L_125:


//--------------------- .nv.info._Z18gpu_binarise_copy8PhS_iihhh --------------------------
	.section	.nv.info._Z18gpu_binarise_copy8PhS_iihhh,"",@"SHT_CUDA_INFO"
	.sectionflags	@""
	.align	4


	//----- nvinfo : EIATTR_CUDA_API_VERSION
	.align		4
        /*0000*/ 	.byte	0x04, 0x37
        /*0002*/ 	.short	(.L_127 - .L_126)
.L_126:
        /*0004*/ 	.word	0x00000082


	//----- nvinfo : EIATTR_KPARAM_INFO
	.align		4
.L_127:
        /*0008*/ 	.byte	0x04, 0x17
        /*000a*/ 	.short	(.L_129 - .L_128)
.L_128:
        /*000c*/ 	.word	0x00000000
        /*0010*/ 	.short	0x0006
        /*0012*/ 	.short	0x001a
        /*0014*/ 	.byte	0x00, 0xf0, 0x05, 0x00


	//----- nvinfo : EIATTR_KPARAM_INFO
	.align		4
.L_129:
        /*0018*/ 	.byte	0x04, 0x17
        /*001a*/ 	.short	(.L_131 - .L_130)
.L_130:
        /*001c*/ 	.word	0x00000000
        /*0020*/ 	.short	0x0005
        /*0022*/ 	.short	0x0019
        /*0024*/ 	.byte	0x00, 0xf0, 0x05, 0x00


	//----- nvinfo : EIATTR_KPARAM_INFO
	.align		4
.L_131:
        /*0028*/ 	.byte	0x04, 0x17
        /*002a*/ 	.short	(.L_133 - .L_132)
.L_132:
        /*002c*/ 	.word	0x00000000
        /*0030*/ 	.short	0x0004
        /*0032*/ 	.short	0x0018
        /*0034*/ 	.byte	0x00, 0xf0, 0x05, 0x00


	//----- nvinfo : EIATTR_KPARAM_INFO
	.align		4
.L_133:
        /*0038*/ 	.byte	0x04, 0x17
        /*003a*/ 	.short	(.L_135 - .L_134)
.L_134:
        /*003c*/ 	.word	0x00000000
        /*0040*/ 	.short	0x0003
        /*0042*/ 	.short	0x0014
        /*0044*/ 	.byte	0x00, 0xf0, 0x11, 0x00


	//----- nvinfo : EIATTR_KPARAM_INFO
	.align		4
.L_135:
        /*0048*/ 	.byte	0x04, 0x17
        /*004a*/ 	.short	(.L_137 - .L_136)
.L_136:
        /*004c*/ 	.word	0x00000000
        /*0050*/ 	.short	0x0002
        /*0052*/ 	.short	0x0010
        /*0054*/ 	.byte	0x00, 0xf0, 0x11, 0x00


	//----- nvinfo : EIATTR_KPARAM_INFO
	.align		4
.L_137:
        /*0058*/ 	.byte	0x04, 0x17
        /*005a*/ 	.short	(.L_139 - .L_138)
.L_138:
        /*005c*/ 	.word	0x00000000
        /*0060*/ 	.short	0x0001
        /*0062*/ 	.short	0x0008
        /*0064*/ 	.byte	0x00, 0xf5, 0x21, 0x00


	//----- nvinfo : EIATTR_KPARAM_INFO
	.align		4
.L_139:
        /*0068*/ 	.byte	0x04, 0x17
        /*006a*/ 	.short	(.L_141 - .L_140)
.L_140:
        /*006c*/ 	.word	0x00000000
        /*0070*/ 	.short	0x0000
        /*0072*/ 	.short	0x0000
        /*0074*/ 	.byte	0x00, 0xf5, 0x21, 0x00


	//----- nvinfo : EIATTR_SPARSE_MMA_MASK
	.align		4
.L_141:
        /*0078*/ 	.byte	0x03, 0x50
        /*007a*/ 	.short	0x0000


	//----- nvinfo : EIATTR_MAXREG_COUNT
	.align		4
        /*007c*/ 	.byte	0x03, 0x1b
        /*007e*/ 	.short	0x00ff


	//----- nvinfo : EIATTR_MERCURY_ISA_VERSION
	.align		4
        /*0080*/ 	.byte	0x03, 0x5f
        /*0082*/ 	.short	0x0101


	//----- nvinfo : EIATTR_VRC_CTA_INIT_COUNT
	.align		4
        /*0084*/ 	.byte	0x02, 0x4a
	.zero		1
	.zero		1


	//----- nvinfo : EIATTR_EXIT_INSTR_OFFSETS
	.align		4
        /*0088*/ 	.byte	0x04, 0x1c
        /*008a*/ 	.short	(.L_143 - .L_142)


	//   ....[0]....
.L_142:
        /*008c*/ 	.word	0x000000c0


	//   ....[1]....
        /*0090*/ 	.word	0x000001c0


	//----- nvinfo : EIATTR_CBANK_PARAM_SIZE
	.align		4
.L_143:
        /*0094*/ 	.byte	0x03, 0x19
        /*0096*/ 	.short	0x001b


	//----- nvinfo : EIATTR_PARAM_CBANK
	.align		4
        /*0098*/ 	.byte	0x04, 0x0a
        /*009a*/ 	.short	(.L_145 - .L_144)
	.align		4
.L_144:
        /*009c*/ 	.word	index@(.nv.constant0._Z18gpu_binarise_copy8PhS_iihhh)
        /*00a0*/ 	.short	0x0380
        /*00a2*/ 	.short	0x001b


	//----- nvinfo : EIATTR_SW_WAR
	.align		4
.L_145:
        /*00a4*/ 	.byte	0x04, 0x36
        /*00a6*/ 	.short	(.L_147 - .L_146)
.L_146:
        /*00a8*/ 	.word	0x00000008
.L_147:


//--------------------- .nv.callgraph             --------------------------
	.section	.nv.callgraph,"",@"SHT_CUDA_CALLGRAPH"
	.align	4
	.sectionentsize	8
	.align		4
        /*0000*/ 	.word	0x00000000
	.align		4
        /*0004*/ 	.word	0xffffffff
	.align		4
        /*0008*/ 	.word	0x00000000
	.align		4
        /*000c*/ 	.word	0xfffffffe
	.align		4
        /*0010*/ 	.word	0x00000000
	.align		4
        /*0014*/ 	.word	0xfffffffd
	.align		4
        /*0018*/ 	.word	0x00000000
	.align		4
        /*001c*/ 	.word	0xfffffffc


//--------------------- .text._Z11gpu_sobel16Psii --------------------------
	.section	.text._Z11gpu_sobel16Psii,"ax",@progbits
	.align	128
        .global         _Z11gpu_sobel16Psii
        .type           _Z11gpu_sobel16Psii,@function
        .size           _Z11gpu_sobel16Psii,(.L_x_6 - _Z11gpu_sobel16Psii)
        .other          _Z11gpu_sobel16Psii,@"STO_CUDA_ENTRY STV_DEFAULT"
_Z11gpu_sobel16Psii:
.text._Z11gpu_sobel16Psii:
[----:B------:R-:W-:Y:S01]  /*0000*/  LDC R1, c[0x0][0x37c] ;  /* 0x0000df00ff017b82 */ /* 0x000fe20000000800 */
[----:B------:R-:W0:Y:S07]  /*0010*/  S2R R0, SR_TID.X ;  /* 0x0000000000007919 */ /* 0x000e2e0000002100 */
[----:B------:R-:W0:Y:S01]  /*0020*/  S2UR UR5, SR_CTAID.X ;  /* 0x00000000000579c3 */ /* 0x000e220000002500 */
[----:B------:R-:W1:Y:S01]  /*0030*/  LDCU.64 UR8, c[0x0][0x388] ;  /* 0x00007100ff0877ac */ /* 0x000e620008000a00 */
[----:B------:R-:W2:Y:S06]  /*0040*/  S2R R3, SR_TID.Y ;  /* 0x0000000000037919 */ /* 0x000eac0000002200 */
[----:B------:R-:W0:Y:S08]  /*0050*/  LDC R5, c[0x0][0x360] ;  /* 0x0000d800ff057b82 */ /* 0x000e300000000800 */
[----:B------:R-:W2:Y:S01]  /*0060*/  S2UR UR6, SR_CTAID.Y ;  /* 0x00000000000679c3 */ /* 0x000ea20000002600 */
[----:B-1----:R-:W-:-:S07]  /*0070*/  UIADD3 UR4, UPT, UPT, UR8, -0x1, URZ ;  /* 0xffffffff08047890 */ /* 0x002fce000fffe0ff */
[----:B------:R-:W2:Y:S01]  /*0080*/  LDC R2, c[0x0][0x364] ;  /* 0x0000d900ff027b82 */ /* 0x000ea20000000800 */
[----:B0-----:R-:W-:-:S05]  /*0090*/  IMAD R5, R5, UR5, R0 ;  /* 0x0000000505057c24 */ /* 0x001fca000f8e0200 */
[----:B------:R-:W-:Y:S01]  /*00a0*/  ISETP.GE.AND P0, PT, R5, UR4, PT ;  /* 0x0000000405007c0c */ /* 0x000fe2000bf06270 */
[----:B------:R-:W-:-:S03]  /*00b0*/  UIADD3 UR4, UPT, UPT, UR9, -0x1, URZ ;  /* 0xffffffff09047890 */ /* 0x000fc6000fffe0ff */
[----:B------:R-:W-:Y:S01]  /*00c0*/  ISETP.LT.OR P0, PT, R5, 0x1, P0 ;  /* 0x000000010500780c */ /* 0x000fe20000701670 */
[----:B--2---:R-:W-:-:S05]  /*00d0*/  IMAD R0, R2, UR6, R3 ;  /* 0x0000000602007c24 */ /* 0x004fca000f8e0203 */
[----:B------:R-:W-:-:S04]  /*00e0*/  ISETP.EQ.OR P0, PT, R0, RZ, P0 ;  /* 0x000000ff0000720c */ /* 0x000fc80000702670 */
[----:B------:R-:W-:-:S13]  /*00f0*/  ISETP.GE.OR P0, PT, R0, UR4, P0 ;  /* 0x0000000400007c0c */ /* 0x000fda0008706670 */
[----:B------:R-:W-:Y:S05]  /*0100*/  @P0 EXIT ;  /* 0x000000000000094d */ /* 0x000fea0003800000 */
[----:B------:R-:W0:Y:S01]  /*0110*/  LDCU.64 UR6, c[0x0][0x380] ;  /* 0x00007000ff0677ac */ /* 0x000e220008000a00 */
[C---:B------:R-:W-:Y:S02]  /*0120*/  VIADD R2, R0.reuse, 0xffffffff ;  /* 0xffffffff00027836 */ /* 0x040fe40000000000 */
[----:B------:R-:W-:Y:S01]  /*0130*/  IMAD R4, R0, UR9, RZ ;  /* 0x0000000900047c24 */ /* 0x000fe2000f8e02ff */
[----:B------:R-:W1:Y:S01]  /*0140*/  LDCU.64 UR4, c[0x0][0x358] ;  /* 0x00006b00ff0477ac */ /* 0x000e620008000a00 */
[----:B------:R-:W-:Y:S02]  /*0150*/  IMAD R10, R2, UR9, RZ ;  /* 0x00000009020a7c24 */ /* 0x000fe4000f8e02ff */
[C---:B------:R-:W-:Y:S01]  /*0160*/  VIADD R7, R5.reuse, 0xffffffff ;  /* 0xffffffff05077836 */ /* 0x040fe20000000000 */
[----:B------:R-:W-:Y:S02]  /*0170*/  SHF.R.S32.HI R12, RZ, 0x1f, R4 ;  /* 0x0000001fff0c7819 */ /* 0x000fe40000011404 */
[----:B------:R-:W-:-:S02]  /*0180*/  IADD3 R3, P1, PT, R5, R4, RZ ;  /* 0x0000000405037210 */ /* 0x000fc40007f3e0ff */
[----:B------:R-:W-:Y:S02]  /*0190*/  SHF.R.S32.HI R11, RZ, 0x1f, R10 ;  /* 0x0000001fff0b7819 */ /* 0x000fe4000001140a */
[----:B------:R-:W-:Y:S01]  /*01a0*/  IADD3 R13, P0, PT, R5, R10, RZ ;  /* 0x0000000a050d7210 */ /* 0x000fe20007f1e0ff */
[----:B------:R-:W-:Y:S01]  /*01b0*/  IMAD.X R6, RZ, RZ, R12, P1 ;  /* 0x000000ffff067224 */ /* 0x000fe200008e060c */
[----:B0-----:R-:W-:-:S03]  /*01c0*/  LEA R8, P1, R3, UR6, 0x1 ;  /* 0x0000000603087c11 */ /* 0x001fc6000f8208ff */
[--C-:B------:R-:W-:Y:S01]  /*01d0*/  IMAD.X R14, RZ, RZ, R11.reuse, P0 ;  /* 0x000000ffff0e7224 */ /* 0x100fe200000e060b */
[----:B------:R-:W-:Y:S02]  /*01e0*/  LEA R2, P0, R13, UR6, 0x1 ;  /* 0x000000060d027c11 */ /* 0x000fe4000f8008ff */
[----:B------:R-:W-:Y:S01]  /*01f0*/  LEA.HI.X R9, R3, UR7, R6, 0x1, P1 ;  /* 0x0000000703097c11 */ /* 0x000fe200088f0c06 */
[C---:B------:R-:W-:Y:S01]  /*0200*/  VIADD R6, R4.reuse, UR9 ;  /* 0x0000000904067c36 */ /* 0x040fe20008000000 */
[----:B------:R-:W-:Y:S02]  /*0210*/  LEA.HI.X R3, R13, UR7, R14, 0x1, P0 ;  /* 0x000000070d037c11 */ /* 0x000fe400080f0c0e */
[-C--:B------:R-:W-:Y:S01]  /*0220*/  IADD3 R13, P0, PT, R4, R7.reuse, RZ ;  /* 0x00000007040d7210 */ /* 0x080fe20007f1e0ff */
[----:B-1----:R-:W2:Y:S01]  /*0230*/  LDG.E.U16 R8, desc[UR4][R8.64+0x2] ;  /* 0x0000020408087981 */ /* 0x002ea2000c1e1500 */
[----:B------:R-:W-:Y:S02]  /*0240*/  IADD3 R15, P1, PT, R7, R10, RZ ;  /* 0x0000000a070f7210 */ /* 0x000fe40007f3e0ff */
[----:B------:R-:W-:Y:S01]  /*0250*/  IADD3 R17, P2, PT, R6, R7, RZ ;  /* 0x0000000706117210 */ /* 0x000fe20007f5e0ff */
[----:B------:R-:W-:Y:S01]  /*0260*/  IMAD.X R16, RZ, RZ, R12, P0 ;  /* 0x000000ffff107224 */ /* 0x000fe200000e060c */
[----:B------:R-:W-:Y:S01]  /*0270*/  SHF.R.S32.HI R4, RZ, 0x1f, R6 ;  /* 0x0000001fff047819 */ /* 0x000fe20000011406 */
[----:B------:R-:W-:Y:S01]  /*0280*/  IMAD.X R18, RZ, RZ, R11, P1 ;  /* 0x000000ffff127224 */ /* 0x000fe200008e060b */
[----:B------:R-:W-:Y:S01]  /*0290*/  IADD3 R7, P3, PT, R5, R6, RZ ;  /* 0x0000000605077210 */ /* 0x000fe20007f7e0ff */
[----:B------:R0:W3:Y:S01]  /*02a0*/  LDG.E.S16 R19, desc[UR4][R2.64+0x2] ;  /* 0x0000020402137981 */ /* 0x0000e2000c1e1700 */
[----:B------:R-:W-:Y:S01]  /*02b0*/  LEA R12, P0, R13, UR6, 0x1 ;  /* 0x000000060d0c7c11 */ /* 0x000fe2000f8008ff */
[--C-:B------:R-:W-:Y:S01]  /*02c0*/  IMAD.X R20, RZ, RZ, R4.reuse, P2 ;  /* 0x000000ffff147224 */ /* 0x100fe200010e0604 */
[----:B------:R-:W-:Y:S01]  /*02d0*/  LEA R10, P1, R17, UR6, 0x1 ;  /* 0x00000006110a7c11 */ /* 0x000fe2000f8208ff */
[----:B------:R-:W-:Y:S01]  /*02e0*/  IMAD.X R4, RZ, RZ, R4, P3 ;  /* 0x000000ffff047224 */ /* 0x000fe200018e0604 */
[----:B------:R-:W-:-:S02]  /*02f0*/  LEA R14, P3, R15, UR6, 0x1 ;  /* 0x000000060f0e7c11 */ /* 0x000fc4000f8608ff */
[----:B------:R-:W-:Y:S02]  /*0300*/  LEA R6, P2, R7, UR6, 0x1 ;  /* 0x0000000607067c11 */ /* 0x000fe4000f8408ff */
[----:B------:R-:W-:Y:S02]  /*0310*/  LEA.HI.X R13, R13, UR7, R16, 0x1, P0 ;  /* 0x000000070d0d7c11 */ /* 0x000fe400080f0c10 */
[----:B------:R-:W-:Y:S02]  /*0320*/  LEA.HI.X R15, R15, UR7, R18, 0x1, P3 ;  /* 0x000000070f0f7c11 */ /* 0x000fe400098f0c12 */
[----:B------:R-:W-:Y:S01]  /*0330*/  LEA.HI.X R11, R17, UR7, R20, 0x1, P1 ;  /* 0x00000007110b7c11 */ /* 0x000fe200088f0c14 */
[----:B------:R-:W4:Y:S01]  /*0340*/  LDG.E.U16 R12, desc[UR4][R12.64] ;  /* 0x000000040c0c7981 */ /* 0x000f22000c1e1500 */
[----:B------:R-:W-:-:S03]  /*0350*/  LEA.HI.X R7, R7, UR7, R4, 0x1, P2 ;  /* 0x0000000707077c11 */ /* 0x000fc600090f0c04 */
[----:B------:R-:W5:Y:S04]  /*0360*/  LDG.E.U16 R17, desc[UR4][R2.64] ;  /* 0x0000000402117981 */ /* 0x000f68000c1e1500 */
[----:B------:R-:W0:Y:S04]  /*0370*/  LDG.E.U16 R4, desc[UR4][R6.64] ;  /* 0x0000000406047981 */ /* 0x000e28000c1e1500 */
[----:B------:R-:W3:Y:S04]  /*0380*/  LDG.E.S16 R14, desc[UR4][R14.64] ;  /* 0x000000040e0e7981 */ /* 0x000ee8000c1e1700 */
[----:B------:R-:W3:Y:S04]  /*0390*/  LDG.E.S16 R10, desc[UR4][R10.64] ;  /* 0x000000040a0a7981 */ /* 0x000ee8000c1e1700 */
[----:B------:R1:W3:Y:S01]  /*03a0*/  LDG.E.S16 R16, desc[UR4][R6.64+0x2] ;  /* 0x0000020406107981 */ /* 0x0002e2000c1e1700 */
[----:B------:R-:W-:Y:S01]  /*03b0*/  IMAD R5, R0, UR8, R5 ;  /* 0x0000000800057c24 */ /* 0x000fe2000f8e0205 */
[----:B--2---:R-:W-:-:S02]  /*03c0*/  PRMT R9, R8, 0x9910, RZ ;  /* 0x0000991008097816 */ /* 0x004fc400000000ff */
[----:B----4-:R-:W-:Y:S02]  /*03d0*/  PRMT R13, R12, 0x9910, RZ ;  /* 0x000099100c0d7816 */ /* 0x010fe400000000ff */
[----:B-----5:R-:W-:Y:S02]  /*03e0*/  PRMT R17, R17, 0x9910, RZ ;  /* 0x0000991011117816 */ /* 0x020fe400000000ff */
[----:B0-----:R-:W-:Y:S01]  /*03f0*/  PRMT R3, R4, 0x9910, RZ ;  /* 0x0000991004037816 */ /* 0x001fe200000000ff */
[--C-:B---3--:R-:W-:Y:S02]  /*0400*/  IMAD.IADD R8, R19, 0x1, -R14.reuse ;  /* 0x0000000113087824 */ /* 0x108fe400078e0a0e */
[----:B------:R-:W-:Y:S02]  /*0410*/  IMAD R4, R17, 0x2, R14 ;  /* 0x0000000211047824 */ /* 0x000fe400078e020e */
[----:B-1----:R-:W-:Y:S02]  /*0420*/  IMAD R7, R9, 0x2, R8 ;  /* 0x0000000209077824 */ /* 0x002fe400078e0208 */
[----:B------:R-:W-:-:S02]  /*0430*/  IMAD R2, R13, 0x2, R10 ;  /* 0x000000020d027824 */ /* 0x000fc400078e020a */
[----:B------:R-:W-:Y:S02]  /*0440*/  IMAD.IADD R4, R19, 0x1, R4 ;  /* 0x0000000113047824 */ /* 0x000fe400078e0204 */
[----:B------:R-:W-:Y:S01]  /*0450*/  IMAD R3, R3, 0x2, R10 ;  /* 0x0000000203037824 */ /* 0x000fe200078e020a */
[----:B------:R-:W-:-:S04]  /*0460*/  IADD3 R2, PT, PT, -R2, R7, R16 ;  /* 0x0000000702027210 */ /* 0x000fc80007ffe110 */
[----:B------:R-:W-:Y:S02]  /*0470*/  IADD3 R3, PT, PT, -R4, R3, R16 ;  /* 0x0000000304037210 */ /* 0x000fe40007ffe110 */
[----:B------:R-:W-:Y:S02]  /*0480*/  IABS R7, R2 ;  /* 0x0000000200077213 */ /* 0x000fe40000000000 */
[----:B------:R-:W-:-:S05]  /*0490*/  IABS R2, R3 ;  /* 0x0000000300027213 */ /* 0x000fca0000000000 */
[----:B------:R-:W-:-:S05]  /*04a0*/  IMAD.IADD R7, R7, 0x1, R2 ;  /* 0x0000000107077824 */ /* 0x000fca00078e0202 */
[----:B------:R-:W-:-:S13]  /*04b0*/  ISETP.GE.U32.AND P0, PT, R7, 0x65, PT ;  /* 0x000000650700780c */ /* 0x000fda0003f06070 */
[----:B------:R-:W0:Y:S01]  /*04c0*/  @P0 LDC.64 R2, c[0x0][0x380] ;  /* 0x0000e000ff020b82 */ /* 0x000e220000000a00 */
[----:B------:R-:W-:-:S05]  /*04d0*/  IMAD.MOV.U32 R4, RZ, RZ, 0x64 ;  /* 0x00000064ff047424 */ /* 0x000fca00078e00ff */
[----:B------:R-:W-:Y:S01]  /*04e0*/  @P0 PRMT R0, R4, 0x7610, R0 ;  /* 0x0000761004000816 */ /* 0x000fe20000000000 */
[----:B0-----:R-:W-:-:S05]  /*04f0*/  @P0 IMAD.WIDE R2, R5, 0x2, R2 ;  /* 0x0000000205020825 */ /* 0x001fca00078e0202 */
[----:B------:R0:W-:Y:S01]  /*0500*/  @P0 STG.E.U16 desc[UR4][R2.64], R0 ;  /* 0x0000000002000986 */ /* 0x0001e2000c101504 */
[----:B------:R-:W-:Y:S05]  /*0510*/  @P0 EXIT ;  /* 0x000000000000094d */ /* 0x000fea0003800000 */
[----:B0-----:R-:W0:Y:S02]  /*0520*/  LDC.64 R2, c[0x0][0x380] ;  /* 0x0000e000ff027b82 */ /* 0x001e240000000a00 */
[----:B0-----:R-:W-:-:S05]  /*0530*/  IMAD.WIDE R2, R5, 0x2, R2 ;  /* 0x0000000205027825 */ /* 0x001fca00078e0202 */
[----:B------:R-:W-:Y:S01]  /*0540*/  STG.E.U16 desc[UR4][R2.64], R7 ;  /* 0x0000000702007986 */ /* 0x000fe2000c101504 */
[----:B------:R-:W-:Y:S05]  /*0550*/  EXIT ;  /* 0x000000000000794d */ /* 0x000fea0003800000 */
.L_x_0:
[----:B------:R-:W-:-:S00]  /*0560*/  BRA `(.L_x_0) ;  /* 0xfffffffc00fc7947 */ /* 0x000fc0000383ffff */
[----:B------:R-:W-:-:S00]  /*0570*/  NOP ;  /* 0x0000000000007918 */ /* 0x000fc00000000000 */
        /* <DEDUP_REMOVED lines=8> */
.L_x_6:


//--------------------- .text._Z10gpu_sobel8Phii  --------------------------
	.section	.text._Z10gpu_sobel8Phii,"ax",@progbits
	.align	128
        .global         _Z10gpu_sobel8Phii
        .type           _Z10gpu_sobel8Phii,@function
        .size           _Z10gpu_sobel8Phii,(.L_x_7 - _Z10gpu_sobel8Phii)
        .other          _Z10gpu_sobel8Phii,@"STO_CUDA_ENTRY STV_DEFAULT"
_Z10gpu_sobel8Phii:
.text._Z10gpu_sobel8Phii:
        /* <DEDUP_REMOVED lines=18> */
[C---:B------:R-:W-:Y:S02]  /*0120*/  IMAD R3, R5.reuse, UR9, RZ ;  /* 0x0000000905037c24 */ /* 0x040fe4000f8e02ff */
[----:B------:R-:W-:Y:S01]  /*0130*/  VIADD R2, R5, 0xffffffff ;  /* 0xffffffff05027836 */ /* 0x000fe20000000000 */
[----:B------:R-:W1:Y:S01]  /*0140*/  LDCU.64 UR4, c[0x0][0x358] ;  /* 0x00006b00ff0477ac */ /* 0x000e620008000a00 */
[----:B------:R-:W-:Y:S01]  /*0150*/  VIADD R12, R0, 0xffffffff ;  /* 0xffffffff000c7836 */ /* 0x000fe20000000000 */
[----:B------:R-:W-:Y:S01]  /*0160*/  SHF.R.S32.HI R13, RZ, 0x1f, R3 ;  /* 0x0000001fff0d7819 */ /* 0x000fe20000011403 */
[----:B------:R-:W-:Y:S02]  /*0170*/  IMAD R11, R2, UR9, RZ ;  /* 0x00000009020b7c24 */ /* 0x000fe4000f8e02ff */
[----:B------:R-:W-:-:S03]  /*0180*/  VIADD R7, R3, UR9 ;  /* 0x0000000903077c36 */ /* 0x000fc60008000000 */
[----:B------:R-:W-:Y:S02]  /*0190*/  SHF.R.S32.HI R6, RZ, 0x1f, R11 ;  /* 0x0000001fff067819 */ /* 0x000fe4000001140b */
[--C-:B0-----:R-:W-:Y:S02]  /*01a0*/  IADD3 R14, P0, P1, R3, UR6, R0.reuse ;  /* 0x00000006030e7c10 */ /* 0x101fe4000f91e000 */
[----:B------:R-:W-:Y:S02]  /*01b0*/  IADD3 R10, P4, P5, R11, UR6, R0 ;  /* 0x000000060b0a7c10 */ /* 0x000fe4000fd9e000 */
[----:B------:R-:W-:Y:S02]  /*01c0*/  IADD3.X R15, PT, PT, R13, UR7, RZ, P0, P1 ;  /* 0x000000070d0f7c10 */ /* 0x000fe400087e24ff */
[--C-:B------:R-:W-:Y:S02]  /*01d0*/  IADD3 R8, P0, P1, R11, UR6, R12.reuse ;  /* 0x000000060b087c10 */ /* 0x100fe4000f91e00c */
[----:B------:R-:W-:Y:S01]  /*01e0*/  IADD3 R2, P2, P3, R3, UR6, R12 ;  /* 0x0000000603027c10 */ /* 0x000fe2000fb5e00c */
[----:B-1----:R-:W2:Y:S01]  /*01f0*/  LDG.E.U8 R4, desc[UR4][R14.64+0x1] ;  /* 0x000001040e047981 */ /* 0x002ea2000c1e1100 */
[----:B------:R-:W-:-:S02]  /*0200*/  IADD3.X R9, PT, PT, R6, UR7, RZ, P0, P1 ;  /* 0x0000000706097c10 */ /* 0x000fc400087e24ff */
[----:B------:R-:W-:Y:S02]  /*0210*/  IADD3.X R11, PT, PT, R6, UR7, RZ, P4, P5 ;  /* 0x00000007060b7c10 */ /* 0x000fe4000a7ea4ff */
[----:B------:R-:W-:Y:S01]  /*0220*/  IADD3 R12, P0, P1, R7, UR6, R12 ;  /* 0x00000006070c7c10 */ /* 0x000fe2000f91e00c */
[----:B------:R-:W3:Y:S01]  /*0230*/  LDG.E.U8 R8, desc[UR4][R8.64] ;  /* 0x0000000408087981 */ /* 0x000ee2000c1e1100 */
[----:B------:R-:W-:Y:S02]  /*0240*/  SHF.R.S32.HI R16, RZ, 0x1f, R7 ;  /* 0x0000001fff107819 */ /* 0x000fe40000011407 */
[----:B------:R-:W-:Y:S01]  /*0250*/  IADD3.X R3, PT, PT, R13, UR7, RZ, P2, P3 ;  /* 0x000000070d037c10 */ /* 0x000fe200097e64ff */
[----:B------:R-:W3:Y:S01]  /*0260*/  LDG.E.U8 R19, desc[UR4][R10.64+0x1] ;  /* 0x000001040a137981 */ /* 0x000ee2000c1e1100 */
[----:B------:R-:W-:Y:S02]  /*0270*/  IADD3 R6, P4, P5, R7, UR6, R0 ;  /* 0x0000000607067c10 */ /* 0x000fe4000fd9e000 */
[C---:B------:R-:W-:Y:S01]  /*0280*/  IADD3.X R13, PT, PT, R16.reuse, UR7, RZ, P0, P1 ;  /* 0x00000007100d7c10 */ /* 0x040fe200087e24ff */
[----:B------:R-:W4:Y:S01]  /*0290*/  LDG.E.U8 R17, desc[UR4][R10.64] ;  /* 0x000000040a117981 */ /* 0x000f22000c1e1100 */
[----:B------:R-:W-:-:S03]  /*02a0*/  IADD3.X R7, PT, PT, R16, UR7, RZ, P4, P5 ;  /* 0x0000000710077c10 */ /* 0x000fc6000a7ea4ff */
[----:B------:R-:W5:Y:S04]  /*02b0*/  LDG.E.U8 R12, desc[UR4][R12.64] ;  /* 0x000000040c0c7981 */ /* 0x000f68000c1e1100 */
[----:B------:R-:W5:Y:S04]  /*02c0*/  LDG.E.U8 R3, desc[UR4][R2.64] ;  /* 0x0000000402037981 */ /* 0x000f68000c1e1100 */
[----:B------:R-:W5:Y:S04]  /*02d0*/  LDG.E.U8 R15, desc[UR4][R6.64] ;  /* 0x00000004060f7981 */ /* 0x000f68000c1e1100 */
[----:B------:R-:W5:Y:S01]  /*02e0*/  LDG.E.U8 R14, desc[UR4][R6.64+0x1] ;  /* 0x00000104060e7981 */ /* 0x000f62000c1e1100 */
[----:B------:R-:W-:-:S02]  /*02f0*/  IMAD R0, R5, UR8, R0 ;  /* 0x0000000805007c24 */ /* 0x000fc4000f8e0200 */
[----:B---3--:R-:W-:-:S04]  /*0300*/  IMAD.IADD R9, R19, 0x1, -R8 ;  /* 0x0000000113097824 */ /* 0x008fc800078e0a08 */
[----:B--2---:R-:W-:Y:S02]  /*0310*/  IMAD R9, R4, 0x2, R9 ;  /* 0x0000000204097824 */ /* 0x004fe400078e0209 */
[----:B----4-:R-:W-:Y:S02]  /*0320*/  IMAD R16, R17, 0x2, R8 ;  /* 0x0000000211107824 */ /* 0x010fe400078e0208 */
[----:B-----5:R-:W-:Y:S02]  /*0330*/  IMAD R4, R3, 0x2, R12 ;  /* 0x0000000203047824 */ /* 0x020fe400078e020c */
[----:B------:R-:W-:Y:S02]  /*0340*/  IMAD.IADD R16, R19, 0x1, R16 ;  /* 0x0000000113107824 */ /* 0x000fe400078e0210 */
[----:B------:R-:W-:Y:S01]  /*0350*/  IMAD R15, R15, 0x2, R12 ;  /* 0x000000020f0f7824 */ /* 0x000fe200078e020c */
[----:B------:R-:W-:-:S04]  /*0360*/  IADD3 R4, PT, PT, -R4, R9, R14 ;  /* 0x0000000904047210 */ /* 0x000fc80007ffe10e */
[----:B------:R-:W-:Y:S02]  /*0370*/  IADD3 R15, PT, PT, -R16, R15, R14 ;  /* 0x0000000f100f7210 */ /* 0x000fe40007ffe10e */
[----:B------:R-:W-:Y:S02]  /*0380*/  IABS R4, R4 ;  /* 0x0000000400047213 */ /* 0x000fe40000000000 */
[----:B------:R-:W-:-:S03]  /*0390*/  IABS R2, R15 ;  /* 0x0000000f00027213 */ /* 0x000fc60000000000 */
[----:B------:R-:W-:-:S04]  /*03a0*/  IMAD.MOV.U32 R7, RZ, RZ, R4 ;  /* 0x000000ffff077224 */ /* 0x000fc800078e0004 */
[----:B------:R-:W-:-:S05]  /*03b0*/  IMAD.IADD R7, R7, 0x1, R2 ;  /* 0x0000000107077824 */ /* 0x000fca00078e0202 */
[----:B------:R-:W-:Y:S01]  /*03c0*/  ISETP.GE.U32.AND P0, PT, R7, 0x65, PT ;  /* 0x000000650700780c */ /* 0x000fe20003f06070 */
[----:B------:R-:W-:-:S12]  /*03d0*/  IMAD.MOV.U32 R4, RZ, RZ, 0x64 ;  /* 0x00000064ff047424 */ /* 0x000fd800078e00ff */
[----:B------:R-:W-:-:S04]  /*03e0*/  @P0 IADD3 R2, P1, PT, R0, UR6, RZ ;  /* 0x0000000600020c10 */ /* 0x000fc8000ff3e0ff */
[----:B------:R-:W-:-:S05]  /*03f0*/  @P0 LEA.HI.X.SX32 R3, R0, UR7, 0x1, P1 ;  /* 0x0000000700030c11 */ /* 0x000fca00088f0eff */
[----:B------:R0:W-:Y:S01]  /*0400*/  @P0 STG.E.U8 desc[UR4][R2.64], R4 ;  /* 0x0000000402000986 */ /* 0x0001e2000c101104 */
[----:B------:R-:W-:Y:S05]  /*0410*/  @P0 EXIT ;  /* 0x000000000000094d */ /* 0x000fea0003800000 */
[----:B0-----:R-:W-:-:S04]  /*0420*/  IADD3 R2, P0, PT, R0, UR6, RZ ;  /* 0x0000000600027c10 */ /* 0x001fc8000ff1e0ff */
[----:B------:R-:W-:-:S05]  /*0430*/  LEA.HI.X.SX32 R3, R0, UR7, 0x1, P0 ;  /* 0x0000000700037c11 */ /* 0x000fca00080f0eff */
[----:B------:R-:W-:Y:S01]  /*0440*/  STG.E.U8 desc[UR4][R2.64], R7 ;  /* 0x0000000702007986 */ /* 0x000fe2000c101104 */
[----:B------:R-:W-:Y:S05]  /*0450*/  EXIT ;  /* 0x000000000000794d */ /* 0x000fea0003800000 */
.L_x_1:
        /* <DEDUP_REMOVED lines=10> */
.L_x_7:


//--------------------- .text._Z14gpu_binarise16Psiisss --------------------------
	.section	.text._Z14gpu_binarise16Psiisss,"ax",@progbits
	.align	128
        .global         _Z14gpu_binarise16Psiisss
        .type           _Z14gpu_binarise16Psiisss,@function
        .size           _Z14gpu_binarise16Psiisss,(.L_x_8 - _Z14gpu_binarise16Psiisss)
        .other          _Z14gpu_binarise16Psiisss,@"STO_CUDA_ENTRY STV_DEFAULT"
_Z14gpu_binarise16Psiisss:
.text._Z14gpu_binarise16Psiisss:
[----:B------:R-:W-:Y:S01]  /*0000*/  LDC R1, c[0x0][0x37c] ;  /* 0x0000df00ff017b82 */ /* 0x000fe20000000800 */
[----:B------:R-:W0:Y:S07]  /*0010*/  S2R R2, SR_TID.Y ;  /* 0x0000000000027919 */ /* 0x000e2e0000002200 */
[----:B------:R-:W1:Y:S01]  /*0020*/  LDC R0, c[0x0][0x360] ;  /* 0x0000d800ff007b82 */ /* 0x000e620000000800 */
[----:B------:R-:W2:Y:S01]  /*0030*/  LDCU.64 UR8, c[0x0][0x388] ;  /* 0x00007100ff0877ac */ /* 0x000ea20008000a00 */
[----:B------:R-:W1:Y:S06]  /*0040*/  S2R R3, SR_TID.X ;  /* 0x0000000000037919 */ /* 0x000e6c0000002100 */
[----:B------:R-:W0:Y:S08]  /*0050*/  S2UR UR5, SR_CTAID.Y ;  /* 0x00000000000579c3 */ /* 0x000e300000002600 */
[----:B------:R-:W0:Y:S08]  /*0060*/  LDC R5, c[0x0][0x364] ;  /* 0x0000d900ff057b82 */ /* 0x000e300000000800 */
[----:B------:R-:W1:Y:S01]  /*0070*/  S2UR UR4, SR_CTAID.X ;  /* 0x00000000000479c3 */ /* 0x000e620000002500 */
[----:B0-----:R-:W-:-:S05]  /*0080*/  IMAD R5, R5, UR5, R2 ;  /* 0x0000000505057c24 */ /* 0x001fca000f8e0202 */
[----:B--2---:R-:W-:Y:S01]  /*0090*/  ISETP.GE.AND P0, PT, R5, UR9, PT ;  /* 0x0000000905007c0c */ /* 0x004fe2000bf06270 */
[----:B-1----:R-:W-:-:S05]  /*00a0*/  IMAD R0, R0, UR4, R3 ;  /* 0x0000000400007c24 */ /* 0x002fca000f8e0203 */
[----:B------:R-:W-:-:S13]  /*00b0*/  ISETP.GE.OR P0, PT, R0, UR8, P0 ;  /* 0x0000000800007c0c */ /* 0x000fda0008706670 */
[----:B------:R-:W-:Y:S05]  /*00c0*/  @P0 EXIT ;  /* 0x000000000000094d */ /* 0x000fea0003800000 */
[----:B------:R-:W0:Y:S01]  /*00d0*/  LDC.64 R2, c[0x0][0x380] ;  /* 0x0000e000ff027b82 */ /* 0x000e220000000a00 */
[----:B------:R-:W1:Y:S01]  /*00e0*/  LDCU.64 UR6, c[0x0][0x358] ;  /* 0x00006b00ff0677ac */ /* 0x000e620008000a00 */
[----:B------:R-:W-:Y:S01]  /*00f0*/  IMAD R5, R5, UR8, R0 ;  /* 0x0000000805057c24 */ /* 0x000fe2000f8e0200 */
[----:B------:R-:W2:Y:S03]  /*0100*/  LDCU.U16 UR4, c[0x0][0x390] ;  /* 0x00007200ff0477ac */ /* 0x000ea60008000400 */
[----:B0-----:R-:W-:-:S05]  /*0110*/  IMAD.WIDE R2, R5, 0x2, R2 ;  /* 0x0000000205027825 */ /* 0x001fca00078e0202 */
[----:B-1----:R-:W3:Y:S01]  /*0120*/  LDG.E.U16 R4, desc[UR6][R2.64] ;  /* 0x0000000602047981 */ /* 0x002ee2000c1e1500 */
[----:B------:R-:W0:Y:S01]  /*0130*/  LDC.U16 R0, c[0x0][0x394] ;  /* 0x0000e500ff007b82 */ /* 0x000e220000000400 */
[----:B------:R-:W0:Y:S01]  /*0140*/  LDCU.U16 UR5, c[0x0][0x392] ;  /* 0x00007240ff0577ac */ /* 0x000e220008000400 */
[----:B--2---:R-:W-:Y:S01]  /*0150*/  UPRMT UR4, UR4, 0x9910, URZ ;  /* 0x0000991004047896 */ /* 0x004fe200080000ff */
[----:B---3--:R-:W-:-:S05]  /*0160*/  PRMT R4, R4, 0x9910, RZ ;  /* 0x0000991004047816 */ /* 0x008fca00000000ff */
[----:B------:R-:W-:-:S04]  /*0170*/  ISETP.GT.AND P0, PT, R4, UR4, PT ;  /* 0x0000000404007c0c */ /* 0x000fc8000bf04270 */
[----:B0-----:R-:W-:-:S05]  /*0180*/  SEL R5, R0, UR5, P0 ;  /* 0x0000000500057c07 */ /* 0x001fca0008000000 */
[----:B------:R-:W-:Y:S01]  /*0190*/  STG.E.U16 desc[UR6][R2.64], R5 ;  /* 0x0000000502007986 */ /* 0x000fe2000c101506 */
[----:B------:R-:W-:Y:S05]  /*01a0*/  EXIT ;  /* 0x000000000000794d */ /* 0x000fea0003800000 */
.L_x_2:
        /* <DEDUP_REMOVED lines=13> */
.L_x_8:


//--------------------- .text._Z13gpu_binarise8Phiihhh --------------------------
	.section	.text._Z13gpu_binarise8Phiihhh,"ax",@progbits
	.align	128
        .global         _Z13gpu_binarise8Phiihhh
        .type           _Z13gpu_binarise8Phiihhh,@function
        .size           _Z13gpu_binarise8Phiihhh,(.L_x_9 - _Z13gpu_binarise8Phiihhh)
        .other          _Z13gpu_binarise8Phiihhh,@"STO_CUDA_ENTRY STV_DEFAULT"
_Z13gpu_binarise8Phiihhh:
.text._Z13gpu_binarise8Phiihhh:
        /* <DEDUP_REMOVED lines=13> */
[----:B------:R-:W0:Y:S01]  /*00d0*/  LDCU.64 UR6, c[0x0][0x380] ;  /* 0x00007000ff0677ac */ /* 0x000e220008000a00 */
[----:B------:R-:W-:Y:S01]  /*00e0*/  IMAD R0, R3, UR8, R0 ;  /* 0x0000000803007c24 */ /* 0x000fe2000f8e0200 */
[----:B------:R-:W1:Y:S04]  /*00f0*/  LDCU.64 UR4, c[0x0][0x358] ;  /* 0x00006b00ff0477ac */ /* 0x000e680008000a00 */
[C---:B0-----:R-:W-:Y:S01]  /*0100*/  IADD3 R2, P0, PT, R0.reuse, UR6, RZ ;  /* 0x0000000600027c10 */ /* 0x041fe2000ff1e0ff */
[----:B------:R-:W0:Y:S01]  /*0110*/  LDC.U8 R5, c[0x0][0x392] ;  /* 0x0000e480ff057b82 */ /* 0x000e220000000000 */
[----:B------:R-:W2:Y:S02]  /*0120*/  LDCU.U8 UR6, c[0x0][0x390] ;  /* 0x00007200ff0677ac */ /* 0x000ea40008000000 */
[----:B------:R-:W-:-:S05]  /*0130*/  LEA.HI.X.SX32 R3, R0, UR7, 0x1, P0 ;  /* 0x0000000700037c11 */ /* 0x000fca00080f0eff */
[----:B-1----:R-:W2:Y:S01]  /*0140*/  LDG.E.U8 R0, desc[UR4][R2.64] ;  /* 0x0000000402007981 */ /* 0x002ea2000c1e1100 */
[----:B------:R-:W0:Y:S01]  /*0150*/  LDCU.U8 UR7, c[0x0][0x391] ;  /* 0x00007220ff0777ac */ /* 0x000e220008000000 */
[----:B--2---:R-:W-:-:S04]  /*0160*/  ISETP.GT.U32.AND P0, PT, R0, UR6, PT ;  /* 0x0000000600007c0c */ /* 0x004fc8000bf04070 */
[----:B0-----:R-:W-:-:S05]  /*0170*/  SEL R5, R5, UR7, P0 ;  /* 0x0000000705057c07 */ /* 0x001fca0008000000 */
[----:B------:R-:W-:Y:S01]  /*0180*/  STG.E.U8 desc[UR4][R2.64], R5 ;  /* 0x0000000502007986 */ /* 0x000fe2000c101104 */
[----:B------:R-:W-:Y:S05]  /*0190*/  EXIT ;  /* 0x000000000000794d */ /* 0x000fea0003800000 */
.L_x_3:
        /* <DEDUP_REMOVED lines=14> */
.L_x_9:


//--------------------- .text._Z19gpu_binarise_copy16PsS_iisss --------------------------
	.section	.text._Z19gpu_binarise_copy16PsS_iisss,"ax",@progbits
	.align	128
        .global         _Z19gpu_binarise_copy16PsS_iisss
        .type           _Z19gpu_binarise_copy16PsS_iisss,@function
        .size           _Z19gpu_binarise_copy16PsS_iisss,(.L_x_10 - _Z19gpu_binarise_copy16PsS_iisss)
        .other          _Z19gpu_binarise_copy16PsS_iisss,@"STO_CUDA_ENTRY STV_DEFAULT"
_Z19gpu_binarise_copy16PsS_iisss:
.text._Z19gpu_binarise_copy16PsS_iisss:
        /* <DEDUP_REMOVED lines=16> */
[----:B------:R-:W2:Y:S05]  /*0100*/  LDCU.U16 UR4, c[0x0][0x398] ;  /* 0x00007300ff0477ac */ /* 0x000eaa0008000400 */
[----:B------:R-:W3:Y:S01]  /*0110*/  LDC.64 R4, c[0x0][0x388] ;  /* 0x0000e200ff047b82 */ /* 0x000ee20000000a00 */
[----:B0-----:R-:W-:-:S06]  /*0120*/  IMAD.WIDE R2, R7, 0x2, R2 ;  /* 0x0000000207027825 */ /* 0x001fcc00078e0202 */
[----:B-1----:R-:W4:Y:S01]  /*0130*/  LDG.E.U16 R2, desc[UR6][R2.64] ;  /* 0x0000000602027981 */ /* 0x002f22000c1e1500 */
[----:B------:R-:W0:Y:S01]  /*0140*/  LDC.U16 R0, c[0x0][0x39c] ;  /* 0x0000e700ff007b82 */ /* 0x000e220000000400 */
[----:B------:R-:W0:Y:S01]  /*0150*/  LDCU.U16 UR5, c[0x0][0x39a] ;  /* 0x00007340ff0577ac */ /* 0x000e220008000400 */
[----:B---3--:R-:W-:Y:S01]  /*0160*/  IMAD.WIDE R4, R7, 0x2, R4 ;  /* 0x0000000207047825 */ /* 0x008fe200078e0204 */
[----:B--2---:R-:W-:Y:S01]  /*0170*/  UPRMT UR4, UR4, 0x9910, URZ ;  /* 0x0000991004047896 */ /* 0x004fe200080000ff */
[----:B----4-:R-:W-:-:S05]  /*0180*/  PRMT R6, R2, 0x9910, RZ ;  /* 0x0000991002067816 */ /* 0x010fca00000000ff */
[----:B------:R-:W-:-:S04]  /*0190*/  ISETP.GT.AND P0, PT, R6, UR4, PT ;  /* 0x0000000406007c0c */ /* 0x000fc8000bf04270 */
[----:B0-----:R-:W-:-:S05]  /*01a0*/  SEL R3, R0, UR5, P0 ;  /* 0x0000000500037c07 */ /* 0x001fca0008000000 */
[----:B------:R-:W-:Y:S01]  /*01b0*/  STG.E.U16 desc[UR6][R4.64], R3 ;  /* 0x0000000304007986 */ /* 0x000fe2000c101506 */
[----:B------:R-:W-:Y:S05]  /*01c0*/  EXIT ;  /* 0x000000000000794d */ /* 0x000fea0003800000 */
.L_x_4:
        /* <DEDUP_REMOVED lines=11> */
.L_x_10:


//--------------------- .text._Z18gpu_binarise_copy8PhS_iihhh --------------------------
	.section	.text._Z18gpu_binarise_copy8PhS_iihhh,"ax",@progbits
	.align	128
        .global         _Z18gpu_binarise_copy8PhS_iihhh
        .type           _Z18gpu_binarise_copy8PhS_iihhh,@function
        .size           _Z18gpu_binarise_copy8PhS_iihhh,(.L_x_11 - _Z18gpu_binarise_copy8PhS_iihhh)
        .other          _Z18gpu_binarise_copy8PhS_iihhh,@"STO_CUDA_ENTRY STV_DEFAULT"
_Z18gpu_binarise_copy8PhS_iihhh:
.text._Z18gpu_binarise_copy8PhS_iihhh:
        /* <DEDUP_REMOVED lines=13> */
[----:B------:R-:W0:Y:S01]  /*00d0*/  LDCU.128 UR12, c[0x0][0x380] ;  /* 0x00007000ff0c77ac */ /* 0x000e220008000c00 */
[----:B------:R-:W-:Y:S01]  /*00e0*/  IMAD R0, R3, UR8, R0 ;  /* 0x0000000803007c24 */ /* 0x000fe2000f8e0200 */
[----:B------:R-:W1:Y:S04]  /*00f0*/  LDCU.64 UR4, c[0x0][0x358] ;  /* 0x00006b00ff0477ac */ /* 0x000e680008000a00 */
[----:B------:R-:W-:Y:S01]  /*0100*/  SHF.R.S32.HI R5, RZ, 0x1f, R0 ;  /* 0x0000001fff057819 */ /* 0x000fe20000011400 */
[----:B------:R-:W2:Y:S01]  /*0110*/  LDC.U8 R7, c[0x0][0x39a] ;  /* 0x0000e680ff077b82 */ /* 0x000ea20000000000 */
[----:B------:R-:W3:Y:S01]  /*0120*/  LDCU.U8 UR6, c[0x0][0x398] ;  /* 0x00007300ff0677ac */ /* 0x000ee20008000000 */
[----:B0-----:R-:W-:-:S04]  /*0130*/  IADD3 R2, P0, PT, R0, UR12, RZ ;  /* 0x0000000c00027c10 */ /* 0x001fc8000ff1e0ff */
[----:B------:R-:W-:-:S05]  /*0140*/  IADD3.X R3, PT, PT, R5, UR13, RZ, P0, !PT ;  /* 0x0000000d05037c10 */ /* 0x000fca00087fe4ff */
[----:B-1----:R-:W3:Y:S01]  /*0150*/  LDG.E.U8 R2, desc[UR4][R2.64] ;  /* 0x0000000402027981 */ /* 0x002ee2000c1e1100 */
[----:B------:R-:W2:Y:S01]  /*0160*/  LDCU.U8 UR7, c[0x0][0x399] ;  /* 0x00007320ff0777ac */ /* 0x000ea20008000000 */
[----:B------:R-:W-:-:S04]  /*0170*/  IADD3 R4, P1, PT, R0, UR14, RZ ;  /* 0x0000000e00047c10 */ /* 0x000fc8000ff3e0ff */
[----:B------:R-:W-:Y:S02]  /*0180*/  IADD3.X R5, PT, PT, R5, UR15, RZ, P1, !PT ;  /* 0x0000000f05057c10 */ /* 0x000fe40008ffe4ff */
[----:B---3--:R-:W-:-:S04]  /*0190*/  ISETP.GT.U32.AND P0, PT, R2, UR6, PT ;  /* 0x0000000602007c0c */ /* 0x008fc8000bf04070 */
[----:B--2---:R-:W-:-:S05]  /*01a0*/  SEL R7, R7, UR7, P0 ;  /* 0x0000000707077c07 */ /* 0x004fca0008000000 */
[----:B------:R-:W-:Y:S01]  /*01b0*/  STG.E.U8 desc[UR4][R4.64], R7 ;  /* 0x0000000704007986 */ /* 0x000fe2000c101104 */
[----:B------:R-:W-:Y:S05]  /*01c0*/  EXIT ;  /* 0x000000000000794d */ /* 0x000fea0003800000 */
.L_x_5:
        /* <DEDUP_REMOVED lines=11> */
.L_x_11:


//--------------------- .nv.shared.reserved.0     --------------------------
	.section	.nv.shared.reserved.0,"aw",@nobits
	.weak		__nv_reservedSMEM_offset_0_alias
	.size		__nv_reservedSMEM_offset_0_alias, 0, 64
	.other		__nv_reservedSMEM_offset_0_alias,@"STO_CUDA_RESERVED_SHARED STV_DEFAULT"
__nv_reservedSMEM_offset_0_alias:
	.zero		0
	.zero		64


//--------------------- .nv.constant0._Z11gpu_sobel16Psii --------------------------
	.section	.nv.constant0._Z11gpu_sobel16Psii,"a",@progbits
	.sectionflags	@""
	.align	4
.nv.constant0._Z11gpu_sobel16Psii:
	.zero		912


//--------------------- .nv.constant0._Z10gpu_sobel8Phii --------------------------
	.section	.nv.constant0._Z10gpu_sobel8Phii,"a",@progbits
	.sectionflags	@""
	.align	4
.nv.constant0._Z10gpu_sobel8Phii:
	.zero		912


//--------------------- .nv.constant0._Z14gpu_binarise16Psiisss --------------------------
	.section	.nv.constant0._Z14gpu_binarise16Psiisss,"a",@progbits
	.sectionflags	@""
	.align	4
.nv.constant0._Z14gpu_binarise16Psiisss:
	.zero		918


//--------------------- .nv.constant0._Z13gpu_binarise8Phiihhh --------------------------
	.section	.nv.constant0._Z13gpu_binarise8Phiihhh,"a",@progbits
	.sectionflags	@""
	.align	4
.nv.constant0._Z13gpu_binarise8Phiihhh:
	.zero		915


//--------------------- .nv.constant0._Z19gpu_binarise_copy16PsS_iisss --------------------------
	.section	.nv.constant0._Z19gpu_binarise_copy16PsS_iisss,"a",@progbits
	.sectionflags	@""
	.align	4
.nv.constant0._Z19gpu_binarise_copy16PsS_iisss:
	.zero		926


//--------------------- .nv.constant0._Z18gpu_binarise_copy8PhS_iihhh --------------------------
	.section	.nv.constant0._Z18gpu_binarise_copy8PhS_iihhh,"a",@progbits
	.sectionflags	@""
	.align	4
.nv.constant0._Z18gpu_binarise_copy8PhS_iihhh:
	.zero		923


//--------------------- SYMBOLS --------------------------

	.type		.nv.reservedSmem.offset0,@object
	.size		.nv.reservedSmem.offset0,0x4
